//
// Generated by NVIDIA NVVM Compiler
//
// Compiler Build ID: CL-36424714
// Cuda compilation tools, release 13.0, V13.0.88
// Based on NVVM 20.0.0
//

.version 9.0
.target sm_100
.address_size 64

	// .globl	_Z17naive_cuda_matmulPfPKfS1_jjj
// _ZZ17tiled_cuda_matmulPfPKfS1_jjjE2As has been demoted
// _ZZ17tiled_cuda_matmulPfPKfS1_jjjE2Bs has been demoted

.visible .entry _Z17naive_cuda_matmulPfPKfS1_jjj(
	.param .u64 .ptr .align 1 _Z17naive_cuda_matmulPfPKfS1_jjj_param_0,
	.param .u64 .ptr .align 1 _Z17naive_cuda_matmulPfPKfS1_jjj_param_1,
	.param .u64 .ptr .align 1 _Z17naive_cuda_matmulPfPKfS1_jjj_param_2,
	.param .u32 _Z17naive_cuda_matmulPfPKfS1_jjj_param_3,
	.param .u32 _Z17naive_cuda_matmulPfPKfS1_jjj_param_4,
	.param .u32 _Z17naive_cuda_matmulPfPKfS1_jjj_param_5
)
{
	.reg .pred 	%p<13>;
	.reg .b32 	%r<92>;
	.reg .b32 	%f<68>;
	.reg .b64 	%rd<69>;

	ld.param.u64 	%rd3, [_Z17naive_cuda_matmulPfPKfS1_jjj_param_0];
	ld.param.u64 	%rd4, [_Z17naive_cuda_matmulPfPKfS1_jjj_param_1];
	ld.param.u64 	%rd5, [_Z17naive_cuda_matmulPfPKfS1_jjj_param_2];
	ld.param.u32 	%r46, [_Z17naive_cuda_matmulPfPKfS1_jjj_param_3];
	ld.param.u32 	%r44, [_Z17naive_cuda_matmulPfPKfS1_jjj_param_4];
	ld.param.u32 	%r45, [_Z17naive_cuda_matmulPfPKfS1_jjj_param_5];
	cvta.to.global.u64 	%rd1, %rd5;
	cvta.to.global.u64 	%rd2, %rd4;
	mov.u32 	%r47, %ctaid.y;
	mov.u32 	%r48, %ntid.y;
	mov.u32 	%r49, %tid.y;
	mad.lo.s32 	%r1, %r47, %r48, %r49;
	mov.u32 	%r50, %ctaid.x;
	mov.u32 	%r51, %ntid.x;
	mul.lo.s32 	%r2, %r50, %r51;
	mov.u32 	%r3, %tid.x;
	add.s32 	%r4, %r2, %r3;
	setp.ge.u32 	%p1, %r1, %r46;
	setp.ge.u32 	%p2, %r4, %r45;
	or.pred  	%p3, %p1, %p2;
	@%p3 bra 	$L__BB0_14;
	setp.eq.s32 	%p4, %r44, 0;
	mov.f32 	%f67, 0f00000000;
	@%p4 bra 	$L__BB0_13;
	mul.lo.s32 	%r5, %r44, %r1;
	and.b32  	%r6, %r44, 7;
	setp.lt.u32 	%p5, %r44, 8;
	mov.f32 	%f67, 0f00000000;
	mov.b32 	%r90, 0;
	@%p5 bra 	$L__BB0_5;
	and.b32  	%r90, %r44, -8;
	neg.s32 	%r88, %r90;
	add.s32 	%r53, %r3, %r45;
	add.s32 	%r87, %r53, %r2;
	shl.b32 	%r10, %r45, 3;
	shl.b32 	%r54, %r45, 1;
	add.s32 	%r86, %r4, %r54;
	mad.lo.s32 	%r85, %r45, 3, %r4;
	shl.b32 	%r55, %r45, 2;
	add.s32 	%r84, %r4, %r55;
	mad.lo.s32 	%r83, %r45, 5, %r4;
	mad.lo.s32 	%r82, %r45, 6, %r4;
	mad.lo.s32 	%r81, %r45, 7, %r4;
	add.s32 	%r79, %r5, 3;
	mov.f32 	%f67, 0f00000000;
	mov.u32 	%r80, %r4;
$L__BB0_4:
	.pragma "nounroll";
	add.s32 	%r56, %r79, -3;
	mul.wide.u32 	%rd6, %r56, 4;
	add.s64 	%rd7, %rd2, %rd6;
	ld.global.f32 	%f17, [%rd7];
	mul.wide.u32 	%rd8, %r80, 4;
	add.s64 	%rd9, %rd1, %rd8;
	ld.global.f32 	%f18, [%rd9];
	fma.rn.f32 	%f19, %f17, %f18, %f67;
	add.s32 	%r57, %r79, -2;
	mul.wide.u32 	%rd10, %r57, 4;
	add.s64 	%rd11, %rd2, %rd10;
	ld.global.f32 	%f20, [%rd11];
	mul.wide.u32 	%rd12, %r87, 4;
	add.s64 	%rd13, %rd1, %rd12;
	ld.global.f32 	%f21, [%rd13];
	fma.rn.f32 	%f22, %f20, %f21, %f19;
	add.s32 	%r58, %r79, -1;
	mul.wide.u32 	%rd14, %r58, 4;
	add.s64 	%rd15, %rd2, %rd14;
	ld.global.f32 	%f23, [%rd15];
	mul.wide.u32 	%rd16, %r86, 4;
	add.s64 	%rd17, %rd1, %rd16;
	ld.global.f32 	%f24, [%rd17];
	fma.rn.f32 	%f25, %f23, %f24, %f22;
	add.s32 	%r59, %r79, 4;
	mul.wide.u32 	%rd18, %r79, 4;
	add.s64 	%rd19, %rd2, %rd18;
	ld.global.f32 	%f26, [%rd19];
	mul.wide.u32 	%rd20, %r85, 4;
	add.s64 	%rd21, %rd1, %rd20;
	ld.global.f32 	%f27, [%rd21];
	fma.rn.f32 	%f28, %f26, %f27, %f25;
	add.s32 	%r60, %r79, 1;
	mul.wide.u32 	%rd22, %r60, 4;
	add.s64 	%rd23, %rd2, %rd22;
	ld.global.f32 	%f29, [%rd23];
	mul.wide.u32 	%rd24, %r84, 4;
	add.s64 	%rd25, %rd1, %rd24;
	ld.global.f32 	%f30, [%rd25];
	fma.rn.f32 	%f31, %f29, %f30, %f28;
	add.s32 	%r61, %r79, 2;
	mul.wide.u32 	%rd26, %r61, 4;
	add.s64 	%rd27, %rd2, %rd26;
	ld.global.f32 	%f32, [%rd27];
	mul.wide.u32 	%rd28, %r83, 4;
	add.s64 	%rd29, %rd1, %rd28;
	ld.global.f32 	%f33, [%rd29];
	fma.rn.f32 	%f34, %f32, %f33, %f31;
	add.s32 	%r62, %r79, 3;
	mul.wide.u32 	%rd30, %r62, 4;
	add.s64 	%rd31, %rd2, %rd30;
	ld.global.f32 	%f35, [%rd31];
	mul.wide.u32 	%rd32, %r82, 4;
	add.s64 	%rd33, %rd1, %rd32;
	ld.global.f32 	%f36, [%rd33];
	fma.rn.f32 	%f37, %f35, %f36, %f34;
	mul.wide.u32 	%rd34, %r59, 4;
	add.s64 	%rd35, %rd2, %rd34;
	ld.global.f32 	%f38, [%rd35];
	mul.wide.u32 	%rd36, %r81, 4;
	add.s64 	%rd37, %rd1, %rd36;
	ld.global.f32 	%f39, [%rd37];
	fma.rn.f32 	%f67, %f38, %f39, %f37;
	add.s32 	%r88, %r88, 8;
	add.s32 	%r87, %r87, %r10;
	add.s32 	%r86, %r86, %r10;
	add.s32 	%r85, %r85, %r10;
	add.s32 	%r84, %r84, %r10;
	add.s32 	%r83, %r83, %r10;
	add.s32 	%r82, %r82, %r10;
	add.s32 	%r81, %r81, %r10;
	add.s32 	%r80, %r80, %r10;
	add.s32 	%r79, %r79, 8;
	setp.ne.s32 	%p6, %r88, 0;
	@%p6 bra 	$L__BB0_4;
$L__BB0_5:
	setp.eq.s32 	%p7, %r6, 0;
	@%p7 bra 	$L__BB0_13;
	and.b32  	%r39, %r44, 3;
	setp.lt.u32 	%p8, %r6, 4;
	@%p8 bra 	$L__BB0_8;
	add.s32 	%r63, %r90, %r5;
	mul.wide.u32 	%rd38, %r63, 4;
	add.s64 	%rd39, %rd2, %rd38;
	ld.global.f32 	%f41, [%rd39];
	mad.lo.s32 	%r64, %r90, %r45, %r4;
	mul.wide.u32 	%rd40, %r64, 4;
	add.s64 	%rd41, %rd1, %rd40;
	ld.global.f32 	%f42, [%rd41];
	fma.rn.f32 	%f43, %f41, %f42, %f67;
	add.s32 	%r65, %r63, 1;
	mul.wide.u32 	%rd42, %r65, 4;
	add.s64 	%rd43, %rd2, %rd42;
	ld.global.f32 	%f44, [%rd43];
	add.s32 	%r66, %r64, %r45;
	mul.wide.u32 	%rd44, %r66, 4;
	add.s64 	%rd45, %rd1, %rd44;
	ld.global.f32 	%f45, [%rd45];
	fma.rn.f32 	%f46, %f44, %f45, %f43;
	add.s32 	%r67, %r63, 2;
	mul.wide.u32 	%rd46, %r67, 4;
	add.s64 	%rd47, %rd2, %rd46;
	ld.global.f32 	%f47, [%rd47];
	add.s32 	%r68, %r66, %r45;
	mul.wide.u32 	%rd48, %r68, 4;
	add.s64 	%rd49, %rd1, %rd48;
	ld.global.f32 	%f48, [%rd49];
	fma.rn.f32 	%f49, %f47, %f48, %f46;
	add.s32 	%r69, %r63, 3;
	mul.wide.u32 	%rd50, %r69, 4;
	add.s64 	%rd51, %rd2, %rd50;
	ld.global.f32 	%f50, [%rd51];
	add.s32 	%r70, %r68, %r45;
	mul.wide.u32 	%rd52, %r70, 4;
	add.s64 	%rd53, %rd1, %rd52;
	ld.global.f32 	%f51, [%rd53];
	fma.rn.f32 	%f67, %f50, %f51, %f49;
	add.s32 	%r90, %r90, 4;
$L__BB0_8:
	setp.eq.s32 	%p9, %r39, 0;
	@%p9 bra 	$L__BB0_13;
	setp.eq.s32 	%p10, %r39, 1;
	@%p10 bra 	$L__BB0_11;
	add.s32 	%r71, %r90, %r5;
	mul.wide.u32 	%rd54, %r71, 4;
	add.s64 	%rd55, %rd2, %rd54;
	ld.global.f32 	%f53, [%rd55];
	mad.lo.s32 	%r72, %r90, %r45, %r4;
	mul.wide.u32 	%rd56, %r72, 4;
	add.s64 	%rd57, %rd1, %rd56;
	ld.global.f32 	%f54, [%rd57];
	fma.rn.f32 	%f55, %f53, %f54, %f67;
	add.s32 	%r73, %r71, 1;
	mul.wide.u32 	%rd58, %r73, 4;
	add.s64 	%rd59, %rd2, %rd58;
	ld.global.f32 	%f56, [%rd59];
	add.s32 	%r74, %r72, %r45;
	mul.wide.u32 	%rd60, %r74, 4;
	add.s64 	%rd61, %rd1, %rd60;
	ld.global.f32 	%f57, [%rd61];
	fma.rn.f32 	%f67, %f56, %f57, %f55;
	add.s32 	%r90, %r90, 2;
$L__BB0_11:
	and.b32  	%r75, %r44, 1;
	setp.eq.b32 	%p11, %r75, 1;
	not.pred 	%p12, %p11;
	@%p12 bra 	$L__BB0_13;
	add.s32 	%r76, %r90, %r5;
	mul.wide.u32 	%rd62, %r76, 4;
	add.s64 	%rd63, %rd2, %rd62;
	ld.global.f32 	%f58, [%rd63];
	mad.lo.s32 	%r77, %r90, %r45, %r4;
	mul.wide.u32 	%rd64, %r77, 4;
	add.s64 	%rd65, %rd1, %rd64;
	ld.global.f32 	%f59, [%rd65];
	fma.rn.f32 	%f67, %f58, %f59, %f67;
$L__BB0_13:
	mad.lo.s32 	%r78, %r45, %r1, %r4;
	cvta.to.global.u64 	%rd66, %rd3;
	mul.wide.u32 	%rd67, %r78, 4;
	add.s64 	%rd68, %rd66, %rd67;
	st.global.f32 	[%rd68], %f67;
$L__BB0_14:
	ret;

}
	// .globl	_Z17tiled_cuda_matmulPfPKfS1_jjj
.visible .entry _Z17tiled_cuda_matmulPfPKfS1_jjj(
	.param .u64 .ptr .align 1 _Z17tiled_cuda_matmulPfPKfS1_jjj_param_0,
	.param .u64 .ptr .align 1 _Z17tiled_cuda_matmulPfPKfS1_jjj_param_1,
	.param .u64 .ptr .align 1 _Z17tiled_cuda_matmulPfPKfS1_jjj_param_2,
	.param .u32 _Z17tiled_cuda_matmulPfPKfS1_jjj_param_3,
	.param .u32 _Z17tiled_cuda_matmulPfPKfS1_jjj_param_4,
	.param .u32 _Z17tiled_cuda_matmulPfPKfS1_jjj_param_5
)
{
	.reg .pred 	%p<12>;
	.reg .b32 	%r<42>;
	.reg .b32 	%f<111>;
	.reg .b64 	%rd<13>;
	// demoted variable
	.shared .align 4 .b8 _ZZ17tiled_cuda_matmulPfPKfS1_jjjE2As[4096];
	// demoted variable
	.shared .align 4 .b8 _ZZ17tiled_cuda_matmulPfPKfS1_jjjE2Bs[4096];
	ld.param.u64 	%rd3, [_Z17tiled_cuda_matmulPfPKfS1_jjj_param_0];
	ld.param.u64 	%rd4, [_Z17tiled_cuda_matmulPfPKfS1_jjj_param_1];
	ld.param.u64 	%rd5, [_Z17tiled_cuda_matmulPfPKfS1_jjj_param_2];
	ld.param.u32 	%r24, [_Z17tiled_cuda_matmulPfPKfS1_jjj_param_3];
	ld.param.u32 	%r25, [_Z17tiled_cuda_matmulPfPKfS1_jjj_param_4];
	ld.param.u32 	%r26, [_Z17tiled_cuda_matmulPfPKfS1_jjj_param_5];
	mov.u32 	%r27, %ctaid.y;
	mov.u32 	%r28, %ntid.y;
	mov.u32 	%r39, %tid.y;
	mad.lo.s32 	%r2, %r27, %r28, %r39;
	mov.u32 	%r29, %ctaid.x;
	mov.u32 	%r30, %ntid.x;
	mov.u32 	%r37, %tid.x;
	mad.lo.s32 	%r4, %r29, %r30, %r37;
	add.s32 	%r5, %r25, 31;
	setp.lt.u32 	%p1, %r5, 32;
	mov.f32 	%f110, 0f00000000;
	@%p1 bra 	$L__BB1_7;
	shl.b32 	%r31, %r39, 7;
	mov.u32 	%r32, _ZZ17tiled_cuda_matmulPfPKfS1_jjjE2As;
	add.s32 	%r6, %r32, %r31;
	shl.b32 	%r33, %r37, 2;
	add.s32 	%r7, %r6, %r33;
	mov.u32 	%r34, _ZZ17tiled_cuda_matmulPfPKfS1_jjjE2Bs;
	add.s32 	%r9, %r34, %r33;
	add.s32 	%r8, %r9, %r31;
	shr.u32 	%r35, %r5, 5;
	neg.s32 	%r41, %r35;
	mad.lo.s32 	%r40, %r39, %r26, %r4;
	shl.b32 	%r12, %r26, 5;
	mad.lo.s32 	%r38, %r25, %r2, %r37;
	cvta.to.global.u64 	%rd1, %rd4;
	cvta.to.global.u64 	%rd2, %rd5;
	mov.f32 	%f110, 0f00000000;
$L__BB1_2:
	setp.ge.u32 	%p2, %r2, %r24;
	setp.ge.u32 	%p3, %r37, %r25;
	mov.f32 	%f108, 0f00000000;
	or.pred  	%p4, %p2, %p3;
	@%p4 bra 	$L__BB1_4;
	mul.wide.u32 	%rd6, %r38, 4;
	add.s64 	%rd7, %rd1, %rd6;
	ld.global.f32 	%f108, [%rd7];
$L__BB1_4:
	setp.ge.u32 	%p5, %r4, %r26;
	st.shared.f32 	[%r7], %f108;
	setp.ge.u32 	%p6, %r39, %r25;
	mov.f32 	%f109, 0f00000000;
	or.pred  	%p7, %p5, %p6;
	@%p7 bra 	$L__BB1_6;
	mul.wide.u32 	%rd8, %r40, 4;
	add.s64 	%rd9, %rd2, %rd8;
	ld.global.f32 	%f109, [%rd9];
$L__BB1_6:
	st.shared.f32 	[%r8], %f109;
	bar.sync 	0;
	ld.shared.f32 	%f12, [%r6];
	ld.shared.f32 	%f13, [%r9];
	fma.rn.f32 	%f14, %f12, %f13, %f110;
	ld.shared.f32 	%f15, [%r6+4];
	ld.shared.f32 	%f16, [%r9+128];
	fma.rn.f32 	%f17, %f15, %f16, %f14;
	ld.shared.f32 	%f18, [%r6+8];
	ld.shared.f32 	%f19, [%r9+256];
	fma.rn.f32 	%f20, %f18, %f19, %f17;
	ld.shared.f32 	%f21, [%r6+12];
	ld.shared.f32 	%f22, [%r9+384];
	fma.rn.f32 	%f23, %f21, %f22, %f20;
	ld.shared.f32 	%f24, [%r6+16];
	ld.shared.f32 	%f25, [%r9+512];
	fma.rn.f32 	%f26, %f24, %f25, %f23;
	ld.shared.f32 	%f27, [%r6+20];
	ld.shared.f32 	%f28, [%r9+640];
	fma.rn.f32 	%f29, %f27, %f28, %f26;
	ld.shared.f32 	%f30, [%r6+24];
	ld.shared.f32 	%f31, [%r9+768];
	fma.rn.f32 	%f32, %f30, %f31, %f29;
	ld.shared.f32 	%f33, [%r6+28];
	ld.shared.f32 	%f34, [%r9+896];
	fma.rn.f32 	%f35, %f33, %f34, %f32;
	ld.shared.f32 	%f36, [%r6+32];
	ld.shared.f32 	%f37, [%r9+1024];
	fma.rn.f32 	%f38, %f36, %f37, %f35;
	ld.shared.f32 	%f39, [%r6+36];
	ld.shared.f32 	%f40, [%r9+1152];
	fma.rn.f32 	%f41, %f39, %f40, %f38;
	ld.shared.f32 	%f42, [%r6+40];
	ld.shared.f32 	%f43, [%r9+1280];
	fma.rn.f32 	%f44, %f42, %f43, %f41;
	ld.shared.f32 	%f45, [%r6+44];
	ld.shared.f32 	%f46, [%r9+1408];
	fma.rn.f32 	%f47, %f45, %f46, %f44;
	ld.shared.f32 	%f48, [%r6+48];
	ld.shared.f32 	%f49, [%r9+1536];
	fma.rn.f32 	%f50, %f48, %f49, %f47;
	ld.shared.f32 	%f51, [%r6+52];
	ld.shared.f32 	%f52, [%r9+1664];
	fma.rn.f32 	%f53, %f51, %f52, %f50;
	ld.shared.f32 	%f54, [%r6+56];
	ld.shared.f32 	%f55, [%r9+1792];
	fma.rn.f32 	%f56, %f54, %f55, %f53;
	ld.shared.f32 	%f57, [%r6+60];
	ld.shared.f32 	%f58, [%r9+1920];
	fma.rn.f32 	%f59, %f57, %f58, %f56;
	ld.shared.f32 	%f60, [%r6+64];
	ld.shared.f32 	%f61, [%r9+2048];
	fma.rn.f32 	%f62, %f60, %f61, %f59;
	ld.shared.f32 	%f63, [%r6+68];
	ld.shared.f32 	%f64, [%r9+2176];
	fma.rn.f32 	%f65, %f63, %f64, %f62;
	ld.shared.f32 	%f66, [%r6+72];
	ld.shared.f32 	%f67, [%r9+2304];
	fma.rn.f32 	%f68, %f66, %f67, %f65;
	ld.shared.f32 	%f69, [%r6+76];
	ld.shared.f32 	%f70, [%r9+2432];
	fma.rn.f32 	%f71, %f69, %f70, %f68;
	ld.shared.f32 	%f72, [%r6+80];
	ld.shared.f32 	%f73, [%r9+2560];
	fma.rn.f32 	%f74, %f72, %f73, %f71;
	ld.shared.f32 	%f75, [%r6+84];
	ld.shared.f32 	%f76, [%r9+2688];
	fma.rn.f32 	%f77, %f75, %f76, %f74;
	ld.shared.f32 	%f78, [%r6+88];
	ld.shared.f32 	%f79, [%r9+2816];
	fma.rn.f32 	%f80, %f78, %f79, %f77;
	ld.shared.f32 	%f81, [%r6+92];
	ld.shared.f32 	%f82, [%r9+2944];
	fma.rn.f32 	%f83, %f81, %f82, %f80;
	ld.shared.f32 	%f84, [%r6+96];
	ld.shared.f32 	%f85, [%r9+3072];
	fma.rn.f32 	%f86, %f84, %f85, %f83;
	ld.shared.f32 	%f87, [%r6+100];
	ld.shared.f32 	%f88, [%r9+3200];
	fma.rn.f32 	%f89, %f87, %f88, %f86;
	ld.shared.f32 	%f90, [%r6+104];
	ld.shared.f32 	%f91, [%r9+3328];
	fma.rn.f32 	%f92, %f90, %f91, %f89;
	ld.shared.f32 	%f93, [%r6+108];
	ld.shared.f32 	%f94, [%r9+3456];
	fma.rn.f32 	%f95, %f93, %f94, %f92;
	ld.shared.f32 	%f96, [%r6+112];
	ld.shared.f32 	%f97, [%r9+3584];
	fma.rn.f32 	%f98, %f96, %f97, %f95;
	ld.shared.f32 	%f99, [%r6+116];
	ld.shared.f32 	%f100, [%r9+3712];
	fma.rn.f32 	%f101, %f99, %f100, %f98;
	ld.shared.f32 	%f102, [%r6+120];
	ld.shared.f32 	%f103, [%r9+3840];
	fma.rn.f32 	%f104, %f102, %f103, %f101;
	ld.shared.f32 	%f105, [%r6+124];
	ld.shared.f32 	%f106, [%r9+3968];
	fma.rn.f32 	%f110, %f105, %f106, %f104;
	bar.sync 	0;
	add.s32 	%r41, %r41, 1;
	setp.ne.s32 	%p8, %r41, 0;
	add.s32 	%r40, %r40, %r12;
	add.s32 	%r39, %r39, 32;
	add.s32 	%r38, %r38, 32;
	add.s32 	%r37, %r37, 32;
	@%p8 bra 	$L__BB1_2;
$L__BB1_7:
	setp.ge.u32 	%p9, %r2, %r24;
	setp.ge.u32 	%p10, %r4, %r26;
	or.pred  	%p11, %p9, %p10;
	@%p11 bra 	$L__BB1_9;
	mad.lo.s32 	%r36, %r26, %r2, %r4;
	cvta.to.global.u64 	%rd10, %rd3;
	mul.wide.u32 	%rd11, %r36, 4;
	add.s64 	%rd12, %rd10, %rd11;
	st.global.f32 	[%rd12], %f110;
$L__BB1_9:
	ret;

}


// ===== COMPILED SASS (sm_100) =====

	.target	sm_100

	.elftype	@"ET_EXEC"


//--------------------- .note.nv.tkinfo           --------------------------
	.section	.note.nv.tkinfo,"",@"SHT_NOTE"
	.sectionflags	@"SHF_NOTE_NV_TKINFO"
	.tkinfo
        /*0018*/ 	.word	0x00000002
        /*0030*/ 	.string	""
        /*0030*/ 	.string	"ptxas"
        /*0030*/ 	.string	"Cuda compilation tools, release 13.0, V13.0.88"
        /*0030*/ 	.string	"Build cuda_13.0.r13.0/compiler.36424714_0"
        /*0030*/ 	.string	"-arch sm_100 -m 64 "



//--------------------- .note.nv.cuinfo           --------------------------
	.section	.note.nv.cuinfo,"",@"SHT_NOTE"
	.sectionflags	@"SHF_NOTE_NV_CUINFO"
        /*0018*/ 	.short	0x0002
        /*001a*/ 	.short	0x0064
        /*001c*/ 	.short	0x0082
	.zero		2


//--------------------- .nv.info                  --------------------------
	.section	.nv.info,"",@"SHT_CUDA_INFO"
	.align	4


	//----- nvinfo : EIATTR_REGCOUNT
	.align		4
        /*0000*/ 	.byte	0x04, 0x2f
        /*0002*/ 	.short	(.L_1 - .L_0)
	.align		4
.L_0:
        /*0004*/ 	.word	index@(_Z17naive_cuda_matmulPfPKfS1_jjj)
        /*0008*/ 	.word	0x00000020


	//----- nvinfo : EIATTR_FRAME_SIZE
	.align		4
.L_1:
        /*000c*/ 	.byte	0x04, 0x11
        /*000e*/ 	.short	(.L_3 - .L_2)
	.align		4
.L_2:
        /*0010*/ 	.word	index@(_Z17naive_cuda_matmulPfPKfS1_jjj)
        /*0014*/ 	.word	0x00000000


	//----- nvinfo : EIATTR_REGCOUNT
	.align		4
.L_3:
        /*0018*/ 	.byte	0x04, 0x2f
        /*001a*/ 	.short	(.L_5 - .L_4)
	.align		4
.L_4:
        /*001c*/ 	.word	index@(_Z17tiled_cuda_matmulPfPKfS1_jjj)
        /*0020*/ 	.word	0x00000020


	//----- nvinfo : EIATTR_FRAME_SIZE
	.align		4
.L_5:
        /*0024*/ 	.byte	0x04, 0x11
        /*0026*/ 	.short	(.L_7 - .L_6)
	.align		4
.L_6:
        /*0028*/ 	.word	index@(_Z17tiled_cuda_matmulPfPKfS1_jjj)
        /*002c*/ 	.word	0x00000000


	//----- nvinfo : EIATTR_MIN_STACK_SIZE
	.align		4
.L_7:
        /*0030*/ 	.byte	0x04, 0x12
        /*0032*/ 	.short	(.L_9 - .L_8)
	.align		4
.L_8:
        /*0034*/ 	.word	index@(_Z17tiled_cuda_matmulPfPKfS1_jjj)
        /*0038*/ 	.word	0x00000000


	//----- nvinfo : EIATTR_MIN_STACK_SIZE
	.align		4
.L_9:
        /*003c*/ 	.byte	0x04, 0x12
        /*003e*/ 	.short	(.L_11 - .L_10)
	.align		4
.L_10:
        /*0040*/ 	.word	index@(_Z17naive_cuda_matmulPfPKfS1_jjj)
        /*0044*/ 	.word	0x00000000
.L_11:


//--------------------- .nv.compat                --------------------------
	.section	.nv.compat,"",@"SHT_CUDA_COMPAT_INFO"
	.align	4
        /*0000*/ 	.byte	0x02, 0x09, 0x00, 0x00, 0x02, 0x02, 0x01, 0x00, 0x02, 0x05, 0x05, 0x00, 0x03, 0x07, 0x01, 0x01
        /*0010*/ 	.byte	0x02, 0x03, 0x00, 0x00, 0x02, 0x06, 0x01, 0x00, 0x04, 0x0b, 0x08, 0x00, 0x09, 0x00, 0x00, 0x00
        /*0020*/ 	.byte	0x00, 0x00, 0x00, 0x00


//--------------------- .nv.info._Z17tiled_cuda_matmulPfPKfS1_jjj --------------------------
	.section	.nv.info._Z17tiled_cuda_matmulPfPKfS1_jjj,"",@"SHT_CUDA_INFO"
	.sectionflags	@""
	.align	4


	//----- nvinfo : EIATTR_CUDA_API_VERSION
	.align		4
        /*0000*/ 	.byte	0x04, 0x37
        /*0002*/ 	.short	(.L_13 - .L_12)
.L_12:
        /*0004*/ 	.word	0x00000082


	//----- nvinfo : EIATTR_KPARAM_INFO
	.align		4
.L_13:
        /*0008*/ 	.byte	0x04, 0x17
        /*000a*/ 	.short	(.L_15 - .L_14)
.L_14:
        /*000c*/ 	.word	0x00000000
        /*0010*/ 	.short	0x0005
        /*0012*/ 	.short	0x0020
        /*0014*/ 	.byte	0x00, 0xf0, 0x11, 0x00


	//----- nvinfo : EIATTR_KPARAM_INFO
	.align		4
.L_15:
        /*0018*/ 	.byte	0x04, 0x17
        /*001a*/ 	.short	(.L_17 - .L_16)
.L_16:
        /*001c*/ 	.word	0x00000000
        /*0020*/ 	.short	0x0004
        /*0022*/ 	.short	0x001c
        /*0024*/ 	.byte	0x00, 0xf0, 0x11, 0x00


	//----- nvinfo : EIATTR_KPARAM_INFO
	.align		4
.L_17:
        /*0028*/ 	.byte	0x04, 0x17
        /*002a*/ 	.short	(.L_19 - .L_18)
.L_18:
        /*002c*/ 	.word	0x00000000
        /*0030*/ 	.short	0x0003
        /*0032*/ 	.short	0x0018
        /*0034*/ 	.byte	0x00, 0xf0, 0x11, 0x00


	//----- nvinfo : EIATTR_KPARAM_INFO
	.align		4
.L_19:
        /*0038*/ 	.byte	0x04, 0x17
        /*003a*/ 	.short	(.L_21 - .L_20)
.L_20:
        /*003c*/ 	.word	0x00000000
        /*0040*/ 	.short	0x0002
        /*0042*/ 	.short	0x0010
        /*0044*/ 	.byte	0x00, 0xf5, 0x21, 0x00


	//----- nvinfo : EIATTR_KPARAM_INFO
	.align		4
.L_21:
        /*0048*/ 	.byte	0x04, 0x17
        /*004a*/ 	.short	(.L_23 - .L_22)
.L_22:
        /*004c*/ 	.word	0x00000000
        /*0050*/ 	.short	0x0001
        /*0052*/ 	.short	0x0008
        /*0054*/ 	.byte	0x00, 0xf5, 0x21, 0x00


	//----- nvinfo : EIATTR_KPARAM_INFO
	.align		4
.L_23:
        /*0058*/ 	.byte	0x04, 0x17
        /*005a*/ 	.short	(.L_25 - .L_24)
.L_24:
        /*005c*/ 	.word	0x00000000
        /*0060*/ 	.short	0x0000
        /*0062*/ 	.short	0x0000
        /*0064*/ 	.byte	0x00, 0xf5, 0x21, 0x00


	//----- nvinfo : EIATTR_SPARSE_MMA_MASK
	.align		4
.L_25:
        /*0068*/ 	.byte	0x03, 0x50
        /*006a*/ 	.short	0x0000


	//----- nvinfo : EIATTR_MAXREG_COUNT
	.align		4
        /*006c*/ 	.byte	0x03, 0x1b
        /*006e*/ 	.short	0x00ff


	//----- nvinfo : EIATTR_NUM_BARRIERS
	.align		4
        /*0070*/ 	.byte	0x02, 0x4c
        /*0072*/ 	.byte	0x01
	.zero		1


	//----- nvinfo : EIATTR_MERCURY_ISA_VERSION
	.align		4
        /*0074*/ 	.byte	0x03, 0x5f
        /*0076*/ 	.short	0x0101


	//----- nvinfo : EIATTR_VRC_CTA_INIT_COUNT
	.align		4
        /*0078*/ 	.byte	0x02, 0x4a
	.zero		1
	.zero		1


	//----- nvinfo : EIATTR_EXIT_INSTR_OFFSETS
	.align		4
        /*007c*/ 	.byte	0x04, 0x1c
        /*007e*/ 	.short	(.L_27 - .L_26)


	//   ....[0]....
.L_26:
        /*0080*/ 	.word	0x00000830


	//   ....[1]....
        /*0084*/ 	.word	0x00000880


	//----- nvinfo : EIATTR_CBANK_PARAM_SIZE
	.align		4
.L_27:
        /*0088*/ 	.byte	0x03, 0x19
        /*008a*/ 	.short	0x0024


	//----- nvinfo : EIATTR_PARAM_CBANK
	.align		4
        /*008c*/ 	.byte	0x04, 0x0a
        /*008e*/ 	.short	(.L_29 - .L_28)
	.align		4
.L_28:
        /*0090*/ 	.word	index@(.nv.constant0._Z17tiled_cuda_matmulPfPKfS1_jjj)
        /*0094*/ 	.short	0x0380
        /*0096*/ 	.short	0x0024


	//----- nvinfo : EIATTR_SW_WAR
	.align		4
.L_29:
        /*0098*/ 	.byte	0x04, 0x36
        /*009a*/ 	.short	(.L_31 - .L_30)
.L_30:
        /*009c*/ 	.word	0x00000008
.L_31:


//--------------------- .nv.info._Z17naive_cuda_matmulPfPKfS1_jjj --------------------------
	.section	.nv.info._Z17naive_cuda_matmulPfPKfS1_jjj,"",@"SHT_CUDA_INFO"
	.sectionflags	@""
	.align	4


	//----- nvinfo : EIATTR_CUDA_API_VERSION
	.align		4
        /*0000*/ 	.byte	0x04, 0x37
        /*0002*/ 	.short	(.L_33 - .L_32)
.L_32:
        /*0004*/ 	.word	0x00000082


	//----- nvinfo : EIATTR_KPARAM_INFO
	.align		4
.L_33:
        /*0008*/ 	.byte	0x04, 0x17
        /*000a*/ 	.short	(.L_35 - .L_34)
.L_34:
        /*000c*/ 	.word	0x00000000
        /*0010*/ 	.short	0x0005
        /*0012*/ 	.short	0x0020
        /*0014*/ 	.byte	0x00, 0xf0, 0x11, 0x00


	//----- nvinfo : EIATTR_KPARAM_INFO
	.align		4
.L_35:
        /*0018*/ 	.byte	0x04, 0x17
        /*001a*/ 	.short	(.L_37 - .L_36)
.L_36:
        /*001c*/ 	.word	0x00000000
        /*0020*/ 	.short	0x0004
        /*0022*/ 	.short	0x001c
        /*0024*/ 	.byte	0x00, 0xf0, 0x11, 0x00


	//----- nvinfo : EIATTR_KPARAM_INFO
	.align		4
.L_37:
        /*0028*/ 	.byte	0x04, 0x17
        /*002a*/ 	.short	(.L_39 - .L_38)
.L_38:
        /*002c*/ 	.word	0x00000000
        /*0030*/ 	.short	0x0003
        /*0032*/ 	.short	0x0018
        /*0034*/ 	.byte	0x00, 0xf0, 0x11, 0x00


	//----- nvinfo : EIATTR_KPARAM_INFO
	.align		4
.L_39:
        /*0038*/ 	.byte	0x04, 0x17
        /*003a*/ 	.short	(.L_41 - .L_40)
.L_40:
        /*003c*/ 	.word	0x00000000
        /*0040*/ 	.short	0x0002
        /*0042*/ 	.short	0x0010
        /*0044*/ 	.byte	0x00, 0xf5, 0x21, 0x00


	//----- nvinfo : EIATTR_KPARAM_INFO
	.align		4
.L_41:
        /*0048*/ 	.byte	0x04, 0x17
        /*004a*/ 	.short	(.L_43 - .L_42)
.L_42:
        /*004c*/ 	.word	0x00000000
        /*0050*/ 	.short	0x0001
        /*0052*/ 	.short	0x0008
        /*0054*/ 	.byte	0x00, 0xf5, 0x21, 0x00


	//----- nvinfo : EIATTR_KPARAM_INFO
	.align		4
.L_43:
        /*0058*/ 	.byte	0x04, 0x17
        /*005a*/ 	.short	(.L_45 - .L_44)
.L_44:
        /*005c*/ 	.word	0x00000000
        /*0060*/ 	.short	0x0000
        /*0062*/ 	.short	0x0000
        /*0064*/ 	.byte	0x00, 0xf5, 0x21, 0x00


	//----- nvinfo : EIATTR_SPARSE_MMA_MASK
	.align		4
.L_45:
        /*0068*/ 	.byte	0x03, 0x50
        /*006a*/ 	.short	0x0000


	//----- nvinfo : EIATTR_MAXREG_COUNT
	.align		4
        /*006c*/ 	.byte	0x03, 0x1b
        /*006e*/ 	.short	0x00ff


	//----- nvinfo : EIATTR_MERCURY_ISA_VERSION
	.align		4
        /*0070*/ 	.byte	0x03, 0x5f
        /*0072*/ 	.short	0x0101


	//----- nvinfo : EIATTR_VRC_CTA_INIT_COUNT
	.align		4
        /*0074*/ 	.byte	0x02, 0x4a
	.zero		1
	.zero		1


	//----- nvinfo : EIATTR_EXIT_INSTR_OFFSETS
	.align		4
        /*0078*/ 	.byte	0x04, 0x1c
        /*007a*/ 	.short	(.L_47 - .L_46)


	//   ....[0]....
.L_46:
        /*007c*/ 	.word	0x000000e0


	//   ....[1]....
        /*0080*/ 	.word	0x00000a90


	//----- nvinfo : EIATTR_CBANK_PARAM_SIZE
	.align		4
.L_47:
        /*0084*/ 	.byte	0x03, 0x19
        /*0086*/ 	.short	0x0024


	//----- nvinfo : EIATTR_PARAM_CBANK
	.align		4
        /*0088*/ 	.byte	0x04, 0x0a
        /*008a*/ 	.short	(.L_49 - .L_48)
	.align		4
.L_48:
        /*008c*/ 	.word	index@(.nv.constant0._Z17naive_cuda_matmulPfPKfS1_jjj)
        /*0090*/ 	.short	0x0380
        /*0092*/ 	.short	0x0024


	//----- nvinfo : EIATTR_SW_WAR
	.align		4
.L_49:
        /*0094*/ 	.byte	0x04, 0x36
        /*0096*/ 	.short	(.L_51 - .L_50)
.L_50:
        /*0098*/ 	.word	0x00000008
.L_51:


//--------------------- .nv.callgraph             --------------------------
	.section	.nv.callgraph,"",@"SHT_CUDA_CALLGRAPH"
	.align	4
	.sectionentsize	8
	.align		4
        /*0000*/ 	.word	0x00000000
	.align		4
        /*0004*/ 	.word	0xffffffff
	.align		4
        /*0008*/ 	.word	0x00000000
	.align		4
        /*000c*/ 	.word	0xfffffffe
	.align		4
        /*0010*/ 	.word	0x00000000
	.align		4
        /*0014*/ 	.word	0xfffffffd
	.align		4
        /*0018*/ 	.word	0x00000000
	.align		4
        /*001c*/ 	.word	0xfffffffc


//--------------------- .text._Z17tiled_cuda_matmulPfPKfS1_jjj --------------------------
	.section	.text._Z17tiled_cuda_matmulPfPKfS1_jjj,"ax",@progbits
	.align	128
        .global         _Z17tiled_cuda_matmulPfPKfS1_jjj
        .type           _Z17tiled_cuda_matmulPfPKfS1_jjj,@function
        .size           _Z17tiled_cuda_matmulPfPKfS1_jjj,(.L_x_8 - _Z17tiled_cuda_matmulPfPKfS1_jjj)
        .other          _Z17tiled_cuda_matmulPfPKfS1_jjj,@"STO_CUDA_ENTRY STV_DEFAULT"
_Z17tiled_cuda_matmulPfPKfS1_jjj:
.text._Z17tiled_cuda_matmulPfPKfS1_jjj:
[----:B------:R-:W-:Y:S01]  /*0000*/  LDC R1, c[0x0][0x37c] ;  /* 0x0000df00ff017b82 */ /* 0x000fe20000000800 */
[----:B------:R-:W0:Y:S01]  /*0010*/  LDCU UR10, c[0x0][0x39c] ;  /* 0x00007380ff0a77ac */ /* 0x000e220008000800 */
[----:B------:R-:W1:Y:S06]  /*0020*/  S2R R17, SR_TID.Y ;  /* 0x0000000000117919 */ /* 0x000e6c0000002200 */
[----:B------:R-:W1:Y:S01]  /*0030*/  LDC R19, c[0x0][0x364] ;  /* 0x0000d900ff137b82 */ /* 0x000e620000000800 */
[----:B------:R-:W-:Y:S01]  /*0040*/  HFMA2 R21, -RZ, RZ, 0, 0 ;  /* 0x00000000ff157431 */ /* 0x000fe200000001ff */
[----:B------:R-:W2:Y:S01]  /*0050*/  LDCU UR14, c[0x0][0x3a0] ;  /* 0x00007400ff0e77ac */ /* 0x000ea20008000800 */
[----:B------:R-:W3:Y:S01]  /*0060*/  S2R R16, SR_TID.X ;  /* 0x0000000000107919 */ /* 0x000ee20000002100 */
[----:B------:R-:W4:Y:S04]  /*0070*/  LDCU.64 UR8, c[0x0][0x358] ;  /* 0x00006b00ff0877ac */ /* 0x000f280008000a00 */
[----:B------:R-:W1:Y:S08]  /*0080*/  S2UR UR5, SR_CTAID.Y ;  /* 0x00000000000579c3 */ /* 0x000e700000002600 */
[----:B------:R-:W3:Y:S01]  /*0090*/  S2UR UR6, SR_CTAID.X ;  /* 0x00000000000679c3 */ /* 0x000ee20000002500 */
[----:B0-----:R-:W-:-:S04]  /*00a0*/  UIADD3 UR4, UPT, UPT, UR10, 0x1f, URZ ;  /* 0x0000001f0a047890 */ /* 0x001fc8000fffe0ff */
[----:B------:R-:W-:-:S03]  /*00b0*/  UISETP.GE.U32.AND UP0, UPT, UR4, 0x20, UPT ;  /* 0x000000200400788c */ /* 0x000fc6000bf06070 */
[----:B------:R-:W3:Y:S01]  /*00c0*/  LDC R18, c[0x0][0x360] ;  /* 0x0000d800ff127b82 */ /* 0x000ee20000000800 */
[----:B-1----:R-:W-:Y:S02]  /*00d0*/  IMAD R19, R19, UR5, R17 ;  /* 0x0000000513137c24 */ /* 0x002fe4000f8e0211 */
[----:B---3--:R-:W-:-:S03]  /*00e0*/  IMAD R18, R18, UR6, R16 ;  /* 0x0000000612127c24 */ /* 0x008fc6000f8e0210 */
[----:B--2-4-:R-:W-:Y:S05]  /*00f0*/  BRA.U !UP0, `(.L_x_0) ;  /* 0x0000000508c07547 */ /* 0x014fea000b800000 */
[----:B------:R-:W0:Y:S01]  /*0100*/  S2UR UR7, SR_CgaCtaId ;  /* 0x00000000000779c3 */ /* 0x000e220000008800 */
[----:B------:R-:W1:Y:S01]  /*0110*/  LDCU UR11, c[0x0][0x3a0] ;  /* 0x00007400ff0b77ac */ /* 0x000e620008000800 */
[----:B------:R-:W-:Y:S01]  /*0120*/  MOV R21, RZ ;  /* 0x000000ff00157202 */ /* 0x000fe20000000f00 */
[----:B------:R-:W-:Y:S01]  /*0130*/  IMAD R6, R19, UR10, R16 ;  /* 0x0000000a13067c24 */ /* 0x000fe2000f8e0210 */
[----:B------:R-:W-:Y:S01]  /*0140*/  UMOV UR5, 0x400 ;  /* 0x0000040000057882 */ /* 0x000fe20000000000 */
[----:B------:R-:W-:-:S03]  /*0150*/  USHF.R.U32.HI UR6, URZ, 0x5, UR4 ;  /* 0x00000005ff067899 */ /* 0x000fc60008011604 */
[----:B------:R-:W2:Y:S01]  /*0160*/  LDC R0, c[0x0][0x3a0] ;  /* 0x0000e800ff007b82 */ /* 0x000ea20000000800 */
[----:B------:R-:W-:Y:S01]  /*0170*/  UIADD3 UR4, UPT, UPT, UR5, 0x1000, URZ ;  /* 0x0000100005047890 */ /* 0x000fe2000fffe0ff */
[----:B------:R-:W3:Y:S01]  /*0180*/  LDCU.64 UR12, c[0x0][0x398] ;  /* 0x00007300ff0c77ac */ /* 0x000ee20008000a00 */
[----:B------:R-:W-:Y:S01]  /*0190*/  UIADD3 UR6, UPT, UPT, -UR6, URZ, URZ ;  /* 0x000000ff06067290 */ /* 0x000fe2000fffe1ff */
[----:B-1----:R-:W-:Y:S01]  /*01a0*/  IMAD R7, R17, UR11, R18 ;  /* 0x0000000b11077c24 */ /* 0x002fe2000f8e0212 */
[----:B0-----:R-:W-:Y:S02]  /*01b0*/  ULEA UR5, UR7, UR5, 0x18 ;  /* 0x0000000507057291 */ /* 0x001fe4000f8ec0ff */
[----:B------:R-:W-:-:S04]  /*01c0*/  ULEA UR4, UR7, UR4, 0x18 ;  /* 0x0000000407047291 */ /* 0x000fc8000f8ec0ff */
[C---:B------:R-:W-:Y:S02]  /*01d0*/  LEA R5, R17.reuse, UR5, 0x7 ;  /* 0x0000000511057c11 */ /* 0x040fe4000f8e38ff */
[C---:B------:R-:W-:Y:S02]  /*01e0*/  LEA R2, R16.reuse, UR4, 0x2 ;  /* 0x0000000410027c11 */ /* 0x040fe4000f8e10ff */
[----:B------:R-:W-:Y:S02]  /*01f0*/  LEA R4, R16, R5, 0x2 ;  /* 0x0000000510047211 */ /* 0x000fe400078e10ff */
[----:B---3--:R-:W-:-:S07]  /*0200*/  LEA R3, R17, R2, 0x7 ;  /* 0x0000000211037211 */ /* 0x008fce00078e38ff */
.L_x_1:
[----:B------:R-:W-:Y:S01]  /*0210*/  ISETP.GE.U32.AND P1, PT, R16, UR13, PT ;  /* 0x0000000d10007c0c */ /* 0x000fe2000bf26070 */
[----:B------:R-:W-:Y:S01]  /*0220*/  HFMA2 R24, -RZ, RZ, 0, 0 ;  /* 0x00000000ff187431 */ /* 0x000fe200000001ff */
[----:B------:R-:W-:Y:S02]  /*0230*/  ISETP.GE.U32.AND P0, PT, R17, UR13, PT ;  /* 0x0000000d11007c0c */ /* 0x000fe4000bf06070 */
[----:B------:R-:W-:Y:S02]  /*0240*/  ISETP.GE.U32.OR P1, PT, R19, UR12, P1 ;  /* 0x0000000c13007c0c */ /* 0x000fe40008f26470 */
[----:B--2---:R-:W-:Y:S02]  /*0250*/  ISETP.GE.U32.OR P0, PT, R18, R0, P0 ;  /* 0x000000001200720c */ /* 0x004fe40000706470 */
[----:B------:R-:W-:-:S09]  /*0260*/  MOV R29, RZ ;  /* 0x000000ff001d7202 */ /* 0x000fd20000000f00 */
[----:B------:R-:W0:Y:S08]  /*0270*/  @!P1 LDC.64 R10, c[0x0][0x388] ;  /* 0x0000e200ff0a9b82 */ /* 0x000e300000000a00 */
[----:B------:R-:W1:Y:S01]  /*0280*/  @!P0 LDC.64 R8, c[0x0][0x390] ;  /* 0x0000e400ff088b82 */ /* 0x000e620000000a00 */
[----:B0-----:R-:W-:-:S05]  /*0290*/  @!P1 IMAD.WIDE.U32 R10, R6, 0x4, R10 ;  /* 0x00000004060a9825 */ /* 0x001fca00078e000a */
[----:B------:R-:W2:Y:S01]  /*02a0*/  @!P1 LDG.E R29, desc[UR8][R10.64] ;  /* 0x000000080a1d9981 */ /* 0x000ea2000c1e1900 */
[----:B-1----:R-:W-:-:S05]  /*02b0*/  @!P0 IMAD.WIDE.U32 R22, R7, 0x4, R8 ;  /* 0x0000000407168825 */ /* 0x002fca00078e0008 */
[----:B------:R-:W3:Y:S01]  /*02c0*/  @!P0 LDG.E R24, desc[UR8][R22.64] ;  /* 0x0000000816188981 */ /* 0x000ee2000c1e1900 */
[----:B------:R-:W-:-:S04]  /*02d0*/  UIADD3 UR6, UPT, UPT, UR6, 0x1, URZ ;  /* 0x0000000106067890 */ /* 0x000fc8000fffe0ff */
[----:B------:R-:W-:Y:S01]  /*02e0*/  UISETP.NE.AND UP0, UPT, UR6, URZ, UPT ;  /* 0x000000ff0600728c */ /* 0x000fe2000bf05270 */
[----:B------:R-:W-:Y:S01]  /*02f0*/  IADD3 R17, PT, PT, R17, 0x20, RZ ;  /* 0x0000002011117810 */ /* 0x000fe20007ffe0ff */
[----:B--2---:R-:W-:Y:S04]  /*0300*/  STS [R4], R29 ;  /* 0x0000001d04007388 */ /* 0x004fe80000000800 */
[----:B---3--:R-:W-:Y:S01]  /*0310*/  STS [R3], R24 ;  /* 0x0000001803007388 */ /* 0x008fe20000000800 */
[----:B------:R-:W-:Y:S06]  /*0320*/  BAR.SYNC.DEFER_BLOCKING 0x0 ;  /* 0x0000000000007b1d */ /* 0x000fec0000010000 */
[----:B------:R-:W-:Y:S04]  /*0330*/  LDS R28, [R2] ;  /* 0x00000000021c7984 */ /* 0x000fe80000000800 */
[----:B------:R-:W0:Y:S04]  /*0340*/  LDS.128 R12, [R5] ;  /* 0x00000000050c7984 */ /* 0x000e280000000c00 */
[----:B------:R-:W1:Y:S04]  /*0350*/  LDS R23, [R2+0x80] ;  /* 0x0000800002177984 */ /* 0x000e680000000800 */
[----:B------:R-:W2:Y:S04]  /*0360*/  LDS R27, [R2+0x100] ;  /* 0x00010000021b7984 */ /* 0x000ea80000000800 */
[----:B------:R-:W3:Y:S04]  /*0370*/  LDS R26, [R2+0x180] ;  /* 0x00018000021a7984 */ /* 0x000ee80000000800 */
[----:B------:R-:W-:Y:S04]  /*0380*/  LDS R25, [R2+0x200] ;  /* 0x0002000002197984 */ /* 0x000fe80000000800 */
[----:B------:R-:W4:Y:S04]  /*0390*/  LDS.128 R8, [R5+0x10] ;  /* 0x0000100005087984 */ /* 0x000f280000000c00 */
[----:B------:R-:W5:Y:S04]  /*03a0*/  LDS R20, [R2+0x280] ;  /* 0x0002800002147984 */ /* 0x000f680000000800 */
[----:B------:R-:W-:Y:S04]  /*03b0*/  LDS R24, [R2+0x380] ;  /* 0x0003800002187984 */ /* 0x000fe80000000800 */
[----:B------:R-:W-:Y:S01]  /*03c0*/  LDS R22, [R2+0x480] ;  /* 0x0004800002167984 */ /* 0x000fe20000000800 */
[----:B0-----:R-:W-:-:S03]  /*03d0*/  FFMA R12, R12, R28, R21 ;  /* 0x0000001c0c0c7223 */ /* 0x001fc60000000015 */
[----:B------:R-:W0:Y:S01]  /*03e0*/  LDS R21, [R2+0x300] ;  /* 0x0003000002157984 */ /* 0x000e220000000800 */
[----:B-1----:R-:W-:-:S03]  /*03f0*/  FFMA R12, R23, R13, R12 ;  /* 0x0000000d170c7223 */ /* 0x002fc6000000000c */
[----:B------:R-:W-:Y:S01]  /*0400*/  LDS R23, [R2+0x400] ;  /* 0x0004000002177984 */ /* 0x000fe20000000800 */
[----:B--2---:R-:W-:-:S04]  /*0410*/  FFMA R27, R27, R14, R12 ;  /* 0x0000000e1b1b7223 */ /* 0x004fc8000000000c */
[----:B---3--:R-:W-:Y:S02]  /*0420*/  FFMA R27, R26, R15, R27 ;  /* 0x0000000f1a1b7223 */ /* 0x008fe4000000001b */
[----:B------:R-:W1:Y:S04]  /*0430*/  LDS.128 R12, [R5+0x20] ;  /* 0x00002000050c7984 */ /* 0x000e680000000c00 */
[----:B------:R-:W-:Y:S01]  /*0440*/  LDS R26, [R2+0x580] ;  /* 0x00058000021a7984 */ /* 0x000fe20000000800 */
[----:B----4-:R-:W-:-:S03]  /*0450*/  FFMA R27, R8, R25, R27 ;  /* 0x00000019081b7223 */ /* 0x010fc6000000001b */
[----:B------:R-:W2:Y:S01]  /*0460*/  LDS R25, [R2+0x500] ;  /* 0x0005000002197984 */ /* 0x000ea20000000800 */
[----:B-----5:R-:W-:-:S04]  /*0470*/  FFMA R20, R20, R9, R27 ;  /* 0x0000000914147223 */ /* 0x020fc8000000001b */
[----:B0-----:R-:W-:Y:S02]  /*0480*/  FFMA R21, R21, R10, R20 ;  /* 0x0000000a15157223 */ /* 0x001fe40000000014 */
[----:B------:R-:W-:Y:S02]  /*0490*/  LDS R20, [R2+0x680] ;  /* 0x0006800002147984 */ /* 0x000fe40000000800 */
[----:B------:R-:W-:Y:S02]  /*04a0*/  FFMA R27, R24, R11, R21 ;  /* 0x0000000b181b7223 */ /* 0x000fe40000000015 */
[----:B------:R-:W-:Y:S04]  /*04b0*/  LDS R21, [R2+0x600] ;  /* 0x0006000002157984 */ /* 0x000fe80000000800 */
[----:B------:R-:W0:Y:S01]  /*04c0*/  LDS.128 R8, [R5+0x30] ;  /* 0x0000300005087984 */ /* 0x000e220000000c00 */
[----:B-1----:R-:W-:-:S03]  /*04d0*/  FFMA R27, R12, R23, R27 ;  /* 0x000000170c1b7223 */ /* 0x002fc6000000001b */
[----:B------:R-:W1:Y:S01]  /*04e0*/  LDS R23, [R2+0x700] ;  /* 0x0007000002177984 */ /* 0x000e620000000800 */
[----:B------:R-:W-:-:S03]  /*04f0*/  FFMA R22, R22, R13, R27 ;  /* 0x0000000d16167223 */ /* 0x000fc6000000001b */
[----:B------:R-:W3:Y:S01]  /*0500*/  LDS R24, [R2+0x780] ;  /* 0x0007800002187984 */ /* 0x000ee20000000800 */
[----:B--2---:R-:W-:-:S03]  /*0510*/  FFMA R25, R25, R14, R22 ;  /* 0x0000000e19197223 */ /* 0x004fc60000000016 */
[----:B------:R-:W-:Y:S01]  /*0520*/  LDS R22, [R2+0x880] ;  /* 0x0008800002167984 */ /* 0x000fe20000000800 */
[----:B------:R-:W-:-:S03]  /*0530*/  FFMA R27, R26, R15, R25 ;  /* 0x0000000f1a1b7223 */ /* 0x000fc60000000019 */
[----:B------:R-:W-:Y:S04]  /*0540*/  LDS R25, [R2+0x800] ;  /* 0x0008000002197984 */ /* 0x000fe80000000800 */
[----:B------:R-:W2:Y:S04]  /*0550*/  LDS.128 R12, [R5+0x40] ;  /* 0x00004000050c7984 */ /* 0x000ea80000000c00 */
[----:B------:R-:W-:Y:S01]  /*0560*/  LDS R26, [R2+0x980] ;  /* 0x00098000021a7984 */ /* 0x000fe20000000800 */
[----:B0-----:R-:W-:-:S03]  /*0570*/  FFMA R27, R8, R21, R27 ;  /* 0x00000015081b7223 */ /* 0x001fc6000000001b */
[----:B------:R-:W0:Y:S01]  /*0580*/  LDS R21, [R2+0x900] ;  /* 0x0009000002157984 */ /* 0x000e220000000800 */
[----:B------:R-:W-:-:S04]  /*0590*/  FFMA R20, R20, R9, R27 ;  /* 0x0000000914147223 */ /* 0x000fc8000000001b */
[----:B-1----:R-:W-:Y:S02]  /*05a0*/  FFMA R23, R23, R10, R20 ;  /* 0x0000000a17177223 */ /* 0x002fe40000000014 */
[----:B------:R-:W-:Y:S02]  /*05b0*/  LDS R20, [R2+0xa80] ;  /* 0x000a800002147984 */ /* 0x000fe40000000800 */
[----:B---3--:R-:W-:Y:S02]  /*05c0*/  FFMA R27, R24, R11, R23 ;  /* 0x0000000b181b7223 */ /* 0x008fe40000000017 */
[----:B------:R-:W-:Y:S04]  /*05d0*/  LDS R23, [R2+0xa00] ;  /* 0x000a000002177984 */ /* 0x000fe80000000800 */
[----:B------:R-:W1:Y:S01]  /*05e0*/  LDS.128 R8, [R5+0x50] ;  /* 0x0000500005087984 */ /* 0x000e620000000c00 */
[----:B--2---:R-:W-:-:S03]  /*05f0*/  FFMA R27, R12, R25, R27 ;  /* 0x000000190c1b7223 */ /* 0x004fc6000000001b */
[----:B------:R-:W2:Y:S01]  /*0600*/  LDS R25, [R2+0xb00] ;  /* 0x000b000002197984 */ /* 0x000ea20000000800 */
[----:B------:R-:W-:-:S03]  /*0610*/  FFMA R12, R22, R13, R27 ;  /* 0x0000000d160c7223 */ /* 0x000fc6000000001b */
[----:B------:R-:W3:Y:S04]  /*0620*/  LDS R22, [R2+0xb80] ;  /* 0x000b800002167984 */ /* 0x000ee80000000800 */
[----:B------:R-:W-:Y:S01]  /*0630*/  LDS R24, [R2+0xc80] ;  /* 0x000c800002187984 */ /* 0x000fe20000000800 */
[----:B0-----:R-:W-:-:S04]  /*0640*/  FFMA R21, R21, R14, R12 ;  /* 0x0000000e15157223 */ /* 0x001fc8000000000c */
[----:B------:R-:W-:Y:S02]  /*0650*/  FFMA R27, R26, R15, R21 ;  /* 0x0000000f1a1b7223 */ /* 0x000fe40000000015 */
[----:B------:R-:W-:Y:S04]  /*0660*/  LDS R21, [R2+0xc00] ;  /* 0x000c000002157984 */ /* 0x000fe80000000800 */
[----:B------:R-:W0:Y:S01]  /*0670*/  LDS.128 R12, [R5+0x60] ;  /* 0x00006000050c7984 */ /* 0x000e220000000c00 */
[----:B-1----:R-:W-:-:S04]  /*0680*/  FFMA R23, R8, R23, R27 ;  /* 0x0000001708177223 */ /* 0x002fc8000000001b */
[----:B------:R-:W-:Y:S02]  /*0690*/  FFMA R20, R20, R9, R23 ;  /* 0x0000000914147223 */ /* 0x000fe40000000017 */
[----:B------:R-:W1:Y:S02]  /*06a0*/  LDS R23, [R2+0xd00] ;  /* 0x000d000002177984 */ /* 0x000e640000000800 */
[----:B--2---:R-:W-:Y:S02]  /*06b0*/  FFMA R25, R25, R10, R20 ;  /* 0x0000000a19197223 */ /* 0x004fe40000000014 */
[----:B------:R-:W2:Y:S02]  /*06c0*/  LDS R20, [R2+0xd80] ;  /* 0x000d800002147984 */ /* 0x000ea40000000800 */
[----:B---3--:R-:W-:Y:S02]  /*06d0*/  FFMA R27, R22, R11, R25 ;  /* 0x0000000b161b7223 */ /* 0x008fe40000000019 */
[----:B------:R-:W-:Y:S04]  /*06e0*/  LDS R25, [R2+0xe00] ;  /* 0x000e000002197984 */ /* 0x000fe80000000800 */
[----:B------:R-:W3:Y:S04]  /*06f0*/  LDS.128 R8, [R5+0x70] ;  /* 0x0000700005087984 */ /* 0x000ee80000000c00 */
[----:B------:R-:W4:Y:S01]  /*0700*/  LDS R22, [R2+0xe80] ;  /* 0x000e800002167984 */ /* 0x000f220000000800 */
[----:B0-----:R-:W-:-:S03]  /*0710*/  FFMA R27, R12, R21, R27 ;  /* 0x000000150c1b7223 */ /* 0x001fc6000000001b */
[----:B------:R-:W0:Y:S04]  /*0720*/  LDS R21, [R2+0xf00] ;  /* 0x000f000002157984 */ /* 0x000e280000000800 */
[----:B------:R-:W5:Y:S01]  /*0730*/  LDS R12, [R2+0xf80] ;  /* 0x000f8000020c7984 */ /* 0x000f620000000800 */
[----:B------:R-:W-:-:S04]  /*0740*/  FFMA R24, R24, R13, R27 ;  /* 0x0000000d18187223 */ /* 0x000fc8000000001b */
[----:B-1----:R-:W-:-:S04]  /*0750*/  FFMA R23, R23, R14, R24 ;  /* 0x0000000e17177223 */ /* 0x002fc80000000018 */
[----:B--2---:R-:W-:-:S04]  /*0760*/  FFMA R15, R20, R15, R23 ;  /* 0x0000000f140f7223 */ /* 0x004fc80000000017 */
[----:B---3--:R-:W-:-:S04]  /*0770*/  FFMA R15, R8, R25, R15 ;  /* 0x00000019080f7223 */ /* 0x008fc8000000000f */
[----:B----4-:R-:W-:Y:S01]  /*0780*/  FFMA R22, R22, R9, R15 ;  /* 0x0000000916167223 */ /* 0x010fe2000000000f */
[----:B------:R-:W-:Y:S02]  /*0790*/  IADD3 R16, PT, PT, R16, 0x20, RZ ;  /* 0x0000002010107810 */ /* 0x000fe40007ffe0ff */
[----:B------:R-:W-:Y:S02]  /*07a0*/  IADD3 R6, PT, PT, R6, 0x20, RZ ;  /* 0x0000002006067810 */ /* 0x000fe40007ffe0ff */
[----:B------:R-:W-:Y:S01]  /*07b0*/  LEA R7, R0, R7, 0x5 ;  /* 0x0000000700077211 */ /* 0x000fe200078e28ff */
[----:B0-----:R-:W-:-:S04]  /*07c0*/  FFMA R21, R21, R10, R22 ;  /* 0x0000000a15157223 */ /* 0x001fc80000000016 */
[----:B-----5:R-:W-:Y:S01]  /*07d0*/  FFMA R21, R12, R11, R21 ;  /* 0x0000000b0c157223 */ /* 0x020fe20000000015 */
[----:B------:R-:W-:Y:S06]  /*07e0*/  BAR.SYNC.DEFER_BLOCKING 0x0 ;  /* 0x0000000000007b1d */ /* 0x000fec0000010000 */
[----:B------:R-:W-:Y:S05]  /*07f0*/  BRA.U UP0, `(.L_x_1) ;  /* 0xfffffff900847547 */ /* 0x000fea000b83ffff */
.L_x_0:
[----:B------:R-:W0:Y:S01]  /*0800*/  LDCU UR4, c[0x0][0x398] ;  /* 0x00007300ff0477ac */ /* 0x000e220008000800 */
[----:B------:R-:W-:-:S04]  /*0810*/  ISETP.GE.U32.AND P0, PT, R18, UR14, PT ;  /* 0x0000000e12007c0c */ /* 0x000fc8000bf06070 */
[----:B0-----:R-:W-:-:S13]  /*0820*/  ISETP.GE.U32.OR P0, PT, R19, UR4, P0 ;  /* 0x0000000413007c0c */ /* 0x001fda0008706470 */
[----:B------:R-:W-:Y:S05]  /*0830*/  @P0 EXIT ;  /* 0x000000000000094d */ /* 0x000fea0003800000 */
[----:B------:R-:W0:Y:S01]  /*0840*/  LDC.64 R2, c[0x0][0x380] ;  /* 0x0000e000ff027b82 */ /* 0x000e220000000a00 */
[----:B------:R-:W-:-:S04]  /*0850*/  IMAD R19, R19, UR14, R18 ;  /* 0x0000000e13137c24 */ /* 0x000fc8000f8e0212 */
[----:B0-----:R-:W-:-:S05]  /*0860*/  IMAD.WIDE.U32 R2, R19, 0x4, R2 ;  /* 0x0000000413027825 */ /* 0x001fca00078e0002 */
[----:B------:R-:W-:Y:S01]  /*0870*/  STG.E desc[UR8][R2.64], R21 ;  /* 0x0000001502007986 */ /* 0x000fe2000c101908 */
[----:B------:R-:W-:Y:S05]  /*0880*/  EXIT ;  /* 0x000000000000794d */ /* 0x000fea0003800000 */
.L_x_2:
[----:B------:R-:W-:-:S00]  /*0890*/  BRA `(.L_x_2) ;  /* 0xfffffffc00fc7947 */ /* 0x000fc0000383ffff */
[----:B------:R-:W-:-:S00]  /*08a0*/  NOP ;  /* 0x0000000000007918 */ /* 0x000fc00000000000 */
        /* <DEDUP_REMOVED lines=13> */
.L_x_8:


//--------------------- .text._Z17naive_cuda_matmulPfPKfS1_jjj --------------------------
	.section	.text._Z17naive_cuda_matmulPfPKfS1_jjj,"ax",@progbits
	.align	128
        .global         _Z17naive_cuda_matmulPfPKfS1_jjj
        .type           _Z17naive_cuda_matmulPfPKfS1_jjj,@function
        .size           _Z17naive_cuda_matmulPfPKfS1_jjj,(.L_x_9 - _Z17naive_cuda_matmulPfPKfS1_jjj)
        .other          _Z17naive_cuda_matmulPfPKfS1_jjj,@"STO_CUDA_ENTRY STV_DEFAULT"
_Z17naive_cuda_matmulPfPKfS1_jjj:
.text._Z17naive_cuda_matmulPfPKfS1_jjj:
[----:B------:R-:W-:Y:S01]  /*0000*/  LDC R1, c[0x0][0x37c] ;  /* 0x0000df00ff017b82 */ /* 0x000fe20000000800 */
[----:B------:R-:W0:Y:S07]  /*0010*/  S2R R7, SR_TID.X ;  /* 0x0000000000077919 */ /* 0x000e2e0000002100 */
[----:B------:R-:W1:Y:S01]  /*0020*/  S2UR UR4, SR_CTAID.X ;  /* 0x00000000000479c3 */ /* 0x000e620000002500 */
[----:B------:R-:W2:Y:S01]  /*0030*/  LDCU UR7, c[0x0][0x398] ;  /* 0x00007300ff0777ac */ /* 0x000ea20008000800 */
[----:B------:R-:W3:Y:S06]  /*0040*/  S2R R5, SR_TID.Y ;  /* 0x0000000000057919 */ /* 0x000eec0000002200 */
[----:B------:R-:W3:Y:S01]  /*0050*/  LDC R2, c[0x0][0x364] ;  /* 0x0000d900ff027b82 */ /* 0x000ee20000000800 */
[----:B------:R-:W1:Y:S07]  /*0060*/  LDCU UR5, c[0x0][0x360] ;  /* 0x00006c00ff0577ac */ /* 0x000e6e0008000800 */
[----:B------:R-:W3:Y:S08]  /*0070*/  S2UR UR6, SR_CTAID.Y ;  /* 0x00000000000679c3 */ /* 0x000ef00000002600 */
[----:B------:R-:W4:Y:S01]  /*0080*/  LDC R0, c[0x0][0x3a0] ;  /* 0x0000e800ff007b82 */ /* 0x000f220000000800 */
[----:B-1----:R-:W-:-:S06]  /*0090*/  UIMAD UR4, UR4, UR5, URZ ;  /* 0x00000005040472a4 */ /* 0x002fcc000f8e02ff */
[----:B0-----:R-:W-:Y:S01]  /*00a0*/  IADD3 R3, PT, PT, R7, UR4, RZ ;  /* 0x0000000407037c10 */ /* 0x001fe2000fffe0ff */
[----:B---3--:R-:W-:-:S03]  /*00b0*/  IMAD R2, R2, UR6, R5 ;  /* 0x0000000602027c24 */ /* 0x008fc6000f8e0205 */
[----:B----4-:R-:W-:-:S04]  /*00c0*/  ISETP.GE.U32.AND P0, PT, R3, R0, PT ;  /* 0x000000000300720c */ /* 0x010fc80003f06070 */
[----:B--2---:R-:W-:-:S13]  /*00d0*/  ISETP.GE.U32.OR P0, PT, R2, UR7, P0 ;  /* 0x0000000702007c0c */ /* 0x004fda0008706470 */
[----:B------:R-:W-:Y:S05]  /*00e0*/  @P0 EXIT ;  /* 0x000000000000094d */ /* 0x000fea0003800000 */
[----:B------:R-:W0:Y:S01]  /*00f0*/  LDC R5, c[0x0][0x39c] ;  /* 0x0000e700ff057b82 */ /* 0x000e220000000800 */
[----:B------:R-:W1:Y:S01]  /*0100*/  LDCU.64 UR6, c[0x0][0x358] ;  /* 0x00006b00ff0677ac */ /* 0x000e620008000a00 */
[----:B------:R-:W-:Y:S01]  /*0110*/  HFMA2 R12, -RZ, RZ, 0, 0 ;  /* 0x00000000ff0c7431 */ /* 0x000fe200000001ff */
[----:B0-----:R-:W-:-:S13]  /*0120*/  ISETP.NE.AND P0, PT, R5, RZ, PT ;  /* 0x000000ff0500720c */ /* 0x001fda0003f05270 */
[----:B-1----:R-:W-:Y:S05]  /*0130*/  @!P0 BRA `(.L_x_3) ;  /* 0x0000000800448947 */ /* 0x002fea0003800000 */
[C---:B------:R-:W-:Y:S02]  /*0140*/  ISETP.GE.U32.AND P1, PT, R5.reuse, 0x8, PT ;  /* 0x000000080500780c */ /* 0x040fe40003f26070 */
[----:B------:R-:W-:Y:S02]  /*0150*/  LOP3.LUT R4, R5, 0x7, RZ, 0xc0, !PT ;  /* 0x0000000705047812 */ /* 0x000fe400078ec0ff */
[----:B------:R-:W-:Y:S02]  /*0160*/  MOV R12, RZ ;  /* 0x000000ff000c7202 */ /* 0x000fe40000000f00 */
[----:B------:R-:W-:Y:S02]  /*0170*/  ISETP.NE.AND P0, PT, R4, RZ, PT ;  /* 0x000000ff0400720c */ /* 0x000fe40003f05270 */
[----:B------:R-:W-:-:S05]  /*0180*/  MOV R6, RZ ;  /* 0x000000ff00067202 */ /* 0x000fca0000000f00 */
[----:B------:R-:W-:Y:S06]  /*0190*/  @!P1 BRA `(.L_x_4) ;  /* 0x0000000400249947 */ /* 0x000fec0003800000 */
[----:B------:R-:W-:Y:S01]  /*01a0*/  LOP3.LUT R6, R5, 0xfffffff8, RZ, 0xc0, !PT ;  /* 0xfffffff805067812 */ /* 0x000fe200078ec0ff */
[C---:B------:R-:W-:Y:S01]  /*01b0*/  IMAD R11, R0.reuse, 0x3, R3 ;  /* 0x00000003000b7824 */ /* 0x040fe200078e0203 */
[C---:B------:R-:W-:Y:S01]  /*01c0*/  IADD3 R7, PT, PT, R0.reuse, UR4, R7 ;  /* 0x0000000400077c10 */ /* 0x040fe2000fffe007 */
[C-C-:B------:R-:W-:Y:S01]  /*01d0*/  IMAD R15, R0.reuse, 0x5, R3.reuse ;  /* 0x00000005000f7824 */ /* 0x140fe200078e0203 */
[CC--:B------:R-:W-:Y:S01]  /*01e0*/  LEA R9, R0.reuse, R3.reuse, 0x1 ;  /* 0x0000000300097211 */ /* 0x0c0fe200078e08ff */
[C-C-:B------:R-:W-:Y:S01]  /*01f0*/  IMAD R25, R0.reuse, 0x6, R3.reuse ;  /* 0x0000000600197824 */ /* 0x140fe200078e0203 */
[C---:B------:R-:W-:Y:S01]  /*0200*/  LEA R13, R0.reuse, R3, 0x2 ;  /* 0x00000003000d7211 */ /* 0x040fe200078e10ff */
[----:B------:R-:W-:Y:S01]  /*0210*/  IMAD R27, R0, 0x7, R3 ;  /* 0x00000007001b7824 */ /* 0x000fe200078e0203 */
[----:B------:R-:W-:Y:S01]  /*0220*/  MOV R12, RZ ;  /* 0x000000ff000c7202 */ /* 0x000fe20000000f00 */
[----:B------:R-:W-:Y:S01]  /*0230*/  IMAD R8, R2, R5, 0x3 ;  /* 0x0000000302087424 */ /* 0x000fe200078e0205 */
[----:B------:R-:W-:-:S02]  /*0240*/  MOV R29, R3 ;  /* 0x00000003001d7202 */ /* 0x000fc40000000f00 */
[----:B------:R-:W-:-:S07]  /*0250*/  IADD3 R10, PT, PT, -R6, RZ, RZ ;  /* 0x000000ff060a7210 */ /* 0x000fce0007ffe1ff */
.L_x_5:
[----:B------:R-:W0:Y:S01]  /*0260*/  LDC.64 R20, c[0x0][0x388] ;  /* 0x0000e200ff147b82 */ /* 0x000e220000000a00 */
[----:B------:R-:W-:-:S07]  /*0270*/  IADD3 R23, PT, PT, R8, -0x3, RZ ;  /* 0xfffffffd08177810 */ /* 0x000fce0007ffe0ff */
[----:B------:R-:W1:Y:S01]  /*0280*/  LDC.64 R16, c[0x0][0x390] ;  /* 0x0000e400ff107b82 */ /* 0x000e620000000a00 */
[----:B0-----:R-:W-:-:S06]  /*0290*/  IMAD.WIDE.U32 R22, R23, 0x4, R20 ;  /* 0x0000000417167825 */ /* 0x001fcc00078e0014 */
[----:B------:R-:W2:Y:S01]  /*02a0*/  LDG.E R23, desc[UR6][R22.64] ;  /* 0x0000000616177981 */ /* 0x000ea2000c1e1900 */
[----:B-1----:R-:W-:-:S06]  /*02b0*/  IMAD.WIDE.U32 R18, R29, 0x4, R16 ;  /* 0x000000041d127825 */ /* 0x002fcc00078e0010 */
[----:B------:R-:W2:Y:S01]  /*02c0*/  LDG.E R18, desc[UR6][R18.64] ;  /* 0x0000000612127981 */ /* 0x000ea2000c1e1900 */
[C---:B------:R-:W-:Y:S02]  /*02d0*/  IADD3 R14, PT, PT, R8.reuse, -0x2, RZ ;  /* 0xfffffffe080e7810 */ /* 0x040fe40007ffe0ff */
[----:B------:R-:W-:Y:S01]  /*02e0*/  IADD3 R24, PT, PT, R8, -0x1, RZ ;  /* 0xffffffff08187810 */ /* 0x000fe20007ffe0ff */
[----:B--2---:R-:W-:Y:S02]  /*02f0*/  FFMA R12, R23, R18, R12 ;  /* 0x00000012170c7223 */ /* 0x004fe4000000000c */
[----:B------:R-:W-:-:S04]  /*0300*/  IMAD.WIDE.U32 R18, R14, 0x4, R20 ;  /* 0x000000040e127825 */ /* 0x000fc800078e0014 */
[----:B------:R-:W-:Y:S01]  /*0310*/  IMAD.WIDE.U32 R22, R7, 0x4, R16 ;  /* 0x0000000407167825 */ /* 0x000fe200078e0010 */
[----:B------:R0:W2:Y:S04]  /*0320*/  LDG.E R14, desc[UR6][R18.64] ;  /* 0x00000006120e7981 */ /* 0x0000a8000c1e1900 */
[----:B------:R1:W2:Y:S01]  /*0330*/  LDG.E R26, desc[UR6][R22.64] ;  /* 0x00000006161a7981 */ /* 0x0002a2000c1e1900 */
[----:B0-----:R-:W-:-:S04]  /*0340*/  IMAD.WIDE.U32 R18, R24, 0x4, R20 ;  /* 0x0000000418127825 */ /* 0x001fc800078e0014 */
[----:B-1----:R-:W-:Y:S01]  /*0350*/  IMAD.WIDE.U32 R22, R9, 0x4, R16 ;  /* 0x0000000409167825 */ /* 0x002fe200078e0010 */
[----:B------:R0:W3:Y:S04]  /*0360*/  LDG.E R24, desc[UR6][R18.64] ;  /* 0x0000000612187981 */ /* 0x0000e8000c1e1900 */
[----:B------:R1:W3:Y:S01]  /*0370*/  LDG.E R28, desc[UR6][R22.64] ;  /* 0x00000006161c7981 */ /* 0x0002e2000c1e1900 */
[----:B0-----:R-:W-:-:S04]  /*0380*/  IMAD.WIDE.U32 R18, R8, 0x4, R20 ;  /* 0x0000000408127825 */ /* 0x001fc800078e0014 */
[----:B-1----:R-:W-:-:S04]  /*0390*/  IMAD.WIDE.U32 R22, R11, 0x4, R16 ;  /* 0x000000040b167825 */ /* 0x002fc800078e0010 */
[----:B--2---:R-:W-:Y:S02]  /*03a0*/  FFMA R12, R14, R26, R12 ;  /* 0x0000001a0e0c7223 */ /* 0x004fe4000000000c */
[----:B------:R-:W2:Y:S04]  /*03b0*/  LDG.E R14, desc[UR6][R18.64] ;  /* 0x00000006120e7981 */ /* 0x000ea8000c1e1900 */
[----:B------:R0:W2:Y:S01]  /*03c0*/  LDG.E R26, desc[UR6][R22.64] ;  /* 0x00000006161a7981 */ /* 0x0000a2000c1e1900 */
[----:B---3--:R-:W-:Y:S01]  /*03d0*/  FFMA R12, R24, R28, R12 ;  /* 0x0000001c180c7223 */ /* 0x008fe2000000000c */
[----:B------:R-:W-:Y:S01]  /*03e0*/  IADD3 R24, PT, PT, R8, 0x1, RZ ;  /* 0x0000000108187810 */ /* 0x000fe20007ffe0ff */
[----:B0-----:R-:W-:-:S04]  /*03f0*/  IMAD.WIDE.U32 R22, R13, 0x4, R16 ;  /* 0x000000040d167825 */ /* 0x001fc800078e0010 */
[----:B------:R-:W-:Y:S01]  /*0400*/  IMAD.WIDE.U32 R18, R24, 0x4, R20 ;  /* 0x0000000418127825 */ /* 0x000fe200078e0014 */
[----:B------:R-:W3:Y:S04]  /*0410*/  LDG.E R28, desc[UR6][R22.64] ;  /* 0x00000006161c7981 */ /* 0x000ee8000c1e1900 */
[----:B------:R0:W3:Y:S01]  /*0420*/  LDG.E R24, desc[UR6][R18.64] ;  /* 0x0000000612187981 */ /* 0x0000e2000c1e1900 */
[----:B--2---:R-:W-:Y:S01]  /*0430*/  FFMA R12, R14, R26, R12 ;  /* 0x0000001a0e0c7223 */ /* 0x004fe2000000000c */
[C---:B------:R-:W-:Y:S02]  /*0440*/  IADD3 R26, PT, PT, R8.reuse, 0x3, RZ ;  /* 0x00000003081a7810 */ /* 0x040fe40007ffe0ff */
[----:B------:R-:W-:-:S03]  /*0450*/  IADD3 R14, PT, PT, R8, 0x2, RZ ;  /* 0x00000002080e7810 */ /* 0x000fc60007ffe0ff */
[----:B0-----:R-:W-:Y:S01]  /*0460*/  IMAD.WIDE.U32 R18, R26, 0x4, R20 ;  /* 0x000000041a127825 */ /* 0x001fe200078e0014 */
[----:B------:R-:W-:-:S03]  /*0470*/  IADD3 R26, PT, PT, R8, 0x4, RZ ;  /* 0x00000004081a7810 */ /* 0x000fc60007ffe0ff */
[--C-:B------:R-:W-:Y:S02]  /*0480*/  IMAD.WIDE.U32 R22, R14, 0x4, R20.reuse ;  /* 0x000000040e167825 */ /* 0x100fe400078e0014 */
[----:B------:R0:W2:Y:S02]  /*0490*/  LDG.E R14, desc[UR6][R18.64] ;  /* 0x00000006120e7981 */ /* 0x0000a4000c1e1900 */
[----:B------:R-:W-:-:S04]  /*04a0*/  IMAD.WIDE.U32 R20, R26, 0x4, R20 ;  /* 0x000000041a147825 */ /* 0x000fc800078e0014 */
[----:B---3--:R-:W-:Y:S02]  /*04b0*/  FFMA R12, R24, R28, R12 ;  /* 0x0000001c180c7223 */ /* 0x008fe4000000000c */
[----:B------:R-:W3:Y:S01]  /*04c0*/  LDG.E R21, desc[UR6][R20.64] ;  /* 0x0000000614157981 */ /* 0x000ee2000c1e1900 */
[----:B0-----:R-:W-:-:S03]  /*04d0*/  IMAD.WIDE.U32 R18, R15, 0x4, R16 ;  /* 0x000000040f127825 */ /* 0x001fc600078e0010 */
[----:B------:R0:W4:Y:S04]  /*04e0*/  LDG.E R24, desc[UR6][R22.64] ;  /* 0x0000000616187981 */ /* 0x000128000c1e1900 */
[----:B------:R-:W4:Y:S01]  /*04f0*/  LDG.E R26, desc[UR6][R18.64] ;  /* 0x00000006121a7981 */ /* 0x000f22000c1e1900 */
[----:B0-----:R-:W-:-:S04]  /*0500*/  IMAD.WIDE.U32 R22, R25, 0x4, R16 ;  /* 0x0000000419167825 */ /* 0x001fc800078e0010 */
[----:B------:R-:W-:Y:S01]  /*0510*/  IMAD.WIDE.U32 R16, R27, 0x4, R16 ;  /* 0x000000041b107825 */ /* 0x000fe200078e0010 */
[----:B------:R-:W2:Y:S05]  /*0520*/  LDG.E R28, desc[UR6][R22.64] ;  /* 0x00000006161c7981 */ /* 0x000eaa000c1e1900 */
[----:B------:R-:W3:Y:S01]  /*0530*/  LDG.E R16, desc[UR6][R16.64] ;  /* 0x0000000610107981 */ /* 0x000ee2000c1e1900 */
[----:B------:R-:W-:-:S04]  /*0540*/  IADD3 R10, PT, PT, R10, 0x8, RZ ;  /* 0x000000080a0a7810 */ /* 0x000fc80007ffe0ff */
[----:B------:R-:W-:Y:S02]  /*0550*/  ISETP.NE.AND P1, PT, R10, RZ, PT ;  /* 0x000000ff0a00720c */ /* 0x000fe40003f25270 */
[----:B------:R-:W-:Y:S02]  /*0560*/  IADD3 R8, PT, PT, R8, 0x8, RZ ;  /* 0x0000000808087810 */ /* 0x000fe40007ffe0ff */
[C---:B------:R-:W-:Y:S02]  /*0570*/  LEA R7, R0.reuse, R7, 0x3 ;  /* 0x0000000700077211 */ /* 0x040fe400078e18ff */
[C---:B------:R-:W-:Y:S02]  /*0580*/  LEA R9, R0.reuse, R9, 0x3 ;  /* 0x0000000900097211 */ /* 0x040fe400078e18ff */
[C---:B------:R-:W-:Y:S02]  /*0590*/  LEA R11, R0.reuse, R11, 0x3 ;  /* 0x0000000b000b7211 */ /* 0x040fe400078e18ff */
[----:B------:R-:W-:-:S02]  /*05a0*/  LEA R13, R0, R13, 0x3 ;  /* 0x0000000d000d7211 */ /* 0x000fc400078e18ff */
[C---:B------:R-:W-:Y:S02]  /*05b0*/  LEA R15, R0.reuse, R15, 0x3 ;  /* 0x0000000f000f7211 */ /* 0x040fe400078e18ff */
[C---:B------:R-:W-:Y:S02]  /*05c0*/  LEA R25, R0.reuse, R25, 0x3 ;  /* 0x0000001900197211 */ /* 0x040fe400078e18ff */
[C---:B------:R-:W-:Y:S02]  /*05d0*/  LEA R27, R0.reuse, R27, 0x3 ;  /* 0x0000001b001b7211 */ /* 0x040fe400078e18ff */
[----:B------:R-:W-:Y:S01]  /*05e0*/  LEA R29, R0, R29, 0x3 ;  /* 0x0000001d001d7211 */ /* 0x000fe200078e18ff */
[----:B----4-:R-:W-:-:S04]  /*05f0*/  FFMA R12, R24, R26, R12 ;  /* 0x0000001a180c7223 */ /* 0x010fc8000000000c */
[----:B--2---:R-:W-:-:S04]  /*0600*/  FFMA R12, R14, R28, R12 ;  /* 0x0000001c0e0c7223 */ /* 0x004fc8000000000c */
[----:B---3--:R-:W-:Y:S01]  /*0610*/  FFMA R12, R21, R16, R12 ;  /* 0x00000010150c7223 */ /* 0x008fe2000000000c */
[----:B------:R-:W-:Y:S06]  /*0620*/  @P1 BRA `(.L_x_5) ;  /* 0xfffffffc000c1947 */ /* 0x000fec000383ffff */
.L_x_4:
[----:B------:R-:W-:Y:S05]  /*0630*/  @!P0 BRA `(.L_x_3) ;  /* 0x0000000400048947 */ /* 0x000fea0003800000 */
[----:B------:R-:W-:Y:S02]  /*0640*/  ISETP.GE.U32.AND P0, PT, R4, 0x4, PT ;  /* 0x000000040400780c */ /* 0x000fe40003f06070 */
[----:B------:R-:W-:-:S04]  /*0650*/  LOP3.LUT R13, R5, 0x3, RZ, 0xc0, !PT ;  /* 0x00000003050d7812 */ /* 0x000fc800078ec0ff */
[----:B------:R-:W-:-:S07]  /*0660*/  ISETP.NE.AND P1, PT, R13, RZ, PT ;  /* 0x000000ff0d00720c */ /* 0x000fce0003f25270 */
[----:B------:R-:W-:Y:S06]  /*0670*/  @!P0 BRA `(.L_x_6) ;  /* 0x00000000007c8947 */ /* 0x000fec0003800000 */
[----:B------:R-:W0:Y:S01]  /*0680*/  LDC.64 R8, c[0x0][0x390] ;  /* 0x0000e400ff087b82 */ /* 0x000e220000000a00 */
[----:B------:R-:W-:Y:S02]  /*0690*/  IMAD R15, R2, R5, R6 ;  /* 0x00000005020f7224 */ /* 0x000fe400078e0206 */
[----:B------:R-:W-:-:S03]  /*06a0*/  IMAD R17, R6, R0, R3 ;  /* 0x0000000006117224 */ /* 0x000fc600078e0203 */
[C---:B------:R-:W-:Y:S02]  /*06b0*/  IADD3 R23, PT, PT, R15.reuse, 0x1, RZ ;  /* 0x000000010f177810 */ /* 0x040fe40007ffe0ff */
[----:B------:R-:W1:Y:S01]  /*06c0*/  LDC.64 R10, c[0x0][0x388] ;  /* 0x0000e200ff0a7b82 */ /* 0x000e620000000a00 */
[C---:B------:R-:W-:Y:S02]  /*06d0*/  IADD3 R27, PT, PT, R15.reuse, 0x2, RZ ;  /* 0x000000020f1b7810 */ /* 0x040fe40007ffe0ff */
[----:B------:R-:W-:Y:S01]  /*06e0*/  IADD3 R4, PT, PT, R15, 0x3, RZ ;  /* 0x000000030f047810 */ /* 0x000fe20007ffe0ff */
[C---:B0-----:R-:W-:Y:S01]  /*06f0*/  IMAD.WIDE.U32 R20, R17.reuse, 0x4, R8 ;  /* 0x0000000411147825 */ /* 0x041fe200078e0008 */
[----:B------:R-:W-:-:S04]  /*0700*/  IADD3 R17, PT, PT, R17, R0, RZ ;  /* 0x0000000011117210 */ /* 0x000fc80007ffe0ff */
[-C--:B------:R-:W-:Y:S01]  /*0710*/  IADD3 R29, PT, PT, R17, R0.reuse, RZ ;  /* 0x00000000111d7210 */ /* 0x080fe20007ffe0ff */
[--C-:B-1----:R-:W-:Y:S01]  /*0720*/  IMAD.WIDE.U32 R24, R15, 0x4, R10.reuse ;  /* 0x000000040f187825 */ /* 0x102fe200078e000a */
[----:B------:R-:W2:Y:S03]  /*0730*/  LDG.E R20, desc[UR6][R20.64] ;  /* 0x0000000614147981 */ /* 0x000ea6000c1e1900 */
[----:B------:R-:W-:Y:S01]  /*0740*/  IMAD.WIDE.U32 R22, R23, 0x4, R10 ;  /* 0x0000000417167825 */ /* 0x000fe200078e000a */
[----:B------:R-:W2:Y:S03]  /*0750*/  LDG.E R7, desc[UR6][R24.64] ;  /* 0x0000000618077981 */ /* 0x000ea6000c1e1900 */
[----:B------:R-:W-:Y:S02]  /*0760*/  IMAD.WIDE.U32 R18, R17, 0x4, R8 ;  /* 0x0000000411127825 */ /* 0x000fe400078e0008 */
[----:B------:R-:W3:Y:S02]  /*0770*/  LDG.E R22, desc[UR6][R22.64] ;  /* 0x0000000616167981 */ /* 0x000ee4000c1e1900 */
[----:B------:R-:W-:Y:S01]  /*0780*/  IMAD.WIDE.U32 R14, R27, 0x4, R10 ;  /* 0x000000041b0e7825 */ /* 0x000fe200078e000a */
[C---:B------:R-:W-:Y:S01]  /*0790*/  IADD3 R27, PT, PT, R29.reuse, R0, RZ ;  /* 0x000000001d1b7210 */ /* 0x040fe20007ffe0ff */
[----:B------:R-:W3:Y:S02]  /*07a0*/  LDG.E R19, desc[UR6][R18.64] ;  /* 0x0000000612137981 */ /* 0x000ee4000c1e1900 */
[----:B------:R-:W-:-:S02]  /*07b0*/  IMAD.WIDE.U32 R16, R29, 0x4, R8 ;  /* 0x000000041d107825 */ /* 0x000fc400078e0008 */
[----:B------:R-:W4:Y:S02]  /*07c0*/  LDG.E R14, desc[UR6][R14.64] ;  /* 0x000000060e0e7981 */ /* 0x000f24000c1e1900 */
[----:B------:R-:W-:Y:S02]  /*07d0*/  IMAD.WIDE.U32 R10, R4, 0x4, R10 ;  /* 0x00000004040a7825 */ /* 0x000fe400078e000a */
[----:B------:R-:W4:Y:S02]  /*07e0*/  LDG.E R16, desc[UR6][R16.64] ;  /* 0x0000000610107981 */ /* 0x000f24000c1e1900 */
[----:B------:R-:W-:Y:S02]  /*07f0*/  IMAD.WIDE.U32 R8, R27, 0x4, R8 ;  /* 0x000000041b087825 */ /* 0x000fe400078e0008 */
[----:B------:R-:W5:Y:S04]  /*0800*/  LDG.E R10, desc[UR6][R10.64] ;  /* 0x000000060a0a7981 */ /* 0x000f68000c1e1900 */
[----:B------:R-:W5:Y:S01]  /*0810*/  LDG.E R8, desc[UR6][R8.64] ;  /* 0x0000000608087981 */ /* 0x000f62000c1e1900 */
[----:B------:R-:W-:Y:S01]  /*0820*/  IADD3 R6, PT, PT, R6, 0x4, RZ ;  /* 0x0000000406067810 */ /* 0x000fe20007ffe0ff */
[----:B--2---:R-:W-:-:S04]  /*0830*/  FFMA R7, R7, R20, R12 ;  /* 0x0000001407077223 */ /* 0x004fc8000000000c */
[----:B---3--:R-:W-:-:S04]  /*0840*/  FFMA R7, R22, R19, R7 ;  /* 0x0000001316077223 */ /* 0x008fc80000000007 */
[----:B----4-:R-:W-:-:S04]  /*0850*/  FFMA R7, R14, R16, R7 ;  /* 0x000000100e077223 */ /* 0x010fc80000000007 */
[----:B-----5:R-:W-:-:S07]  /*0860*/  FFMA R12, R10, R8, R7 ;  /* 0x000000080a0c7223 */ /* 0x020fce0000000007 */
.L_x_6:
[----:B------:R-:W-:Y:S05]  /*0870*/  @!P1 BRA `(.L_x_3) ;  /* 0x0000000000749947 */ /* 0x000fea0003800000 */
[----:B------:R-:W-:Y:S02]  /*0880*/  ISETP.NE.AND P0, PT, R13, 0x1, PT ;  /* 0x000000010d00780c */ /* 0x000fe40003f05270 */
[----:B------:R-:W-:-:S04]  /*0890*/  LOP3.LUT R4, R5, 0x1, RZ, 0xc0, !PT ;  /* 0x0000000105047812 */ /* 0x000fc800078ec0ff */
[----:B------:R-:W-:-:S07]  /*08a0*/  ISETP.NE.U32.AND P1, PT, R4, 0x1, PT ;  /* 0x000000010400780c */ /* 0x000fce0003f25070 */
[----:B------:R-:W0:Y:S01]  /*08b0*/  @P0 LDC.64 R14, c[0x0][0x390] ;  /* 0x0000e400ff0e0b82 */ /* 0x000e220000000a00 */
[----:B------:R-:W-:Y:S02]  /*08c0*/  @P0 IMAD R7, R2, R5, R6 ;  /* 0x0000000502070224 */ /* 0x000fe400078e0206 */
[CC--:B------:R-:W-:Y:S01]  /*08d0*/  @P0 IMAD R17, R6.reuse, R0.reuse, R3 ;  /* 0x0000000006110224 */ /* 0x0c0fe200078e0203 */
[----:B------:R-:W-:Y:S02]  /*08e0*/  @P0 IADD3 R6, PT, PT, R6, 0x2, RZ ;  /* 0x0000000206060810 */ /* 0x000fe40007ffe0ff */
[----:B------:R-:W-:Y:S02]  /*08f0*/  @P0 IADD3 R13, PT, PT, R7, 0x1, RZ ;  /* 0x00000001070d0810 */ /* 0x000fe40007ffe0ff */
[----:B------:R-:W1:Y:S01]  /*0900*/  @P0 LDC.64 R18, c[0x0][0x388] ;  /* 0x0000e200ff120b82 */ /* 0x000e620000000a00 */
[----:B------:R-:W-:-:S07]  /*0910*/  @P0 IADD3 R23, PT, PT, R17, R0, RZ ;  /* 0x0000000011170210 */ /* 0x000fce0007ffe0ff */
[----:B------:R-:W2:Y:S08]  /*0920*/  @!P1 LDC.64 R8, c[0x0][0x388] ;  /* 0x0000e200ff089b82 */ /* 0x000eb00000000a00 */
[----:B------:R-:W3:Y:S01]  /*0930*/  @!P1 LDC.64 R10, c[0x0][0x390] ;  /* 0x0000e400ff0a9b82 */ /* 0x000ee20000000a00 */
[----:B0-----:R-:W-:-:S04]  /*0940*/  @P0 IMAD.WIDE.U32 R16, R17, 0x4, R14 ;  /* 0x0000000411100825 */ /* 0x001fc800078e000e */
[----:B------:R-:W-:Y:S02]  /*0950*/  @P0 IMAD.WIDE.U32 R14, R23, 0x4, R14 ;  /* 0x00000004170e0825 */ /* 0x000fe400078e000e */
[----:B------:R-:W4:Y:S02]  /*0960*/  @P0 LDG.E R16, desc[UR6][R16.64] ;  /* 0x0000000610100981 */ /* 0x000f24000c1e1900 */
[--C-:B-1----:R-:W-:Y:S02]  /*0970*/  @P0 IMAD.WIDE.U32 R20, R7, 0x4, R18.reuse ;  /* 0x0000000407140825 */ /* 0x102fe400078e0012 */
[----:B------:R-:W5:Y:S02]  /*0980*/  @P0 LDG.E R14, desc[UR6][R14.64] ;  /* 0x000000060e0e0981 */ /* 0x000f64000c1e1900 */
[----:B------:R-:W-:Y:S02]  /*0990*/  @P0 IMAD.WIDE.U32 R18, R13, 0x4, R18 ;  /* 0x000000040d120825 */ /* 0x000fe400078e0012 */
[----:B------:R-:W4:Y:S02]  /*09a0*/  @P0 LDG.E R7, desc[UR6][R20.64] ;  /* 0x0000000614070981 */ /* 0x000f24000c1e1900 */
[----:B------:R-:W-:-:S02]  /*09b0*/  @!P1 IMAD R5, R2, R5, R6 ;  /* 0x0000000502059224 */ /* 0x000fc400078e0206 */
[----:B------:R-:W-:Y:S01]  /*09c0*/  @!P1 IMAD R13, R6, R0, R3 ;  /* 0x00000000060d9224 */ /* 0x000fe200078e0203 */
[----:B------:R-:W5:Y:S01]  /*09d0*/  @P0 LDG.E R18, desc[UR6][R18.64] ;  /* 0x0000000612120981 */ /* 0x000f62000c1e1900 */
[----:B--2---:R-:W-:-:S04]  /*09e0*/  @!P1 IMAD.WIDE.U32 R8, R5, 0x4, R8 ;  /* 0x0000000405089825 */ /* 0x004fc800078e0008 */
[----:B---3--:R-:W-:Y:S02]  /*09f0*/  @!P1 IMAD.WIDE.U32 R10, R13, 0x4, R10 ;  /* 0x000000040d0a9825 */ /* 0x008fe400078e000a */
[----:B------:R-:W2:Y:S04]  /*0a00*/  @!P1 LDG.E R9, desc[UR6][R8.64] ;  /* 0x0000000608099981 */ /* 0x000ea8000c1e1900 */
[----:B------:R-:W2:Y:S01]  /*0a10*/  @!P1 LDG.E R10, desc[UR6][R10.64] ;  /* 0x000000060a0a9981 */ /* 0x000ea2000c1e1900 */
[----:B----4-:R-:W-:-:S04]  /*0a20*/  @P0 FFMA R7, R7, R16, R12 ;  /* 0x0000001007070223 */ /* 0x010fc8000000000c */
[----:B-----5:R-:W-:-:S04]  /*0a30*/  @P0 FFMA R12, R18, R14, R7 ;  /* 0x0000000e120c0223 */ /* 0x020fc80000000007 */
[----:B--2---:R-:W-:-:S07]  /*0a40*/  @!P1 FFMA R12, R9, R10, R12 ;  /* 0x0000000a090c9223 */ /* 0x004fce000000000c */
.L_x_3:
[----:B------:R-:W0:Y:S01]  /*0a50*/  LDC.64 R4, c[0x0][0x380] ;  /* 0x0000e000ff047b82 */ /* 0x000e220000000a00 */
[----:B------:R-:W-:-:S04]  /*0a60*/  IMAD R3, R2, R0, R3 ;  /* 0x0000000002037224 */ /* 0x000fc800078e0203 */
[----:B0-----:R-:W-:-:S05]  /*0a70*/  IMAD.WIDE.U32 R2, R3, 0x4, R4 ;  /* 0x0000000403027825 */ /* 0x001fca00078e0004 */
[----:B------:R-:W-:Y:S01]  /*0a80*/  STG.E desc[UR6][R2.64], R12 ;  /* 0x0000000c02007986 */ /* 0x000fe2000c101906 */
[----:B------:R-:W-:Y:S05]  /*0a90*/  EXIT ;  /* 0x000000000000794d */ /* 0x000fea0003800000 */
.L_x_7:
        /* <DEDUP_REMOVED lines=14> */
.L_x_9:


//--------------------- .nv.shared._Z17tiled_cuda_matmulPfPKfS1_jjj --------------------------
	.section	.nv.shared._Z17tiled_cuda_matmulPfPKfS1_jjj,"aw",@nobits
	.sectionflags	@""
	.align	4
.nv.shared._Z17tiled_cuda_matmulPfPKfS1_jjj:
	.zero		9216


//--------------------- .nv.shared.reserved.0     --------------------------
	.section	.nv.shared.reserved.0,"aw",@nobits
	.weak		__nv_reservedSMEM_offset_0_alias
	.size		__nv_reservedSMEM_offset_0_alias, 0, 64
	.other		__nv_reservedSMEM_offset_0_alias,@"STO_CUDA_RESERVED_SHARED STV_DEFAULT"
__nv_reservedSMEM_offset_0_alias:
	.zero		0
	.zero		64


//--------------------- .nv.constant0._Z17tiled_cuda_matmulPfPKfS1_jjj --------------------------
	.section	.nv.constant0._Z17tiled_cuda_matmulPfPKfS1_jjj,"a",@progbits
	.sectionflags	@""
	.align	4
.nv.constant0._Z17tiled_cuda_matmulPfPKfS1_jjj:
	.zero		932


//--------------------- .nv.constant0._Z17naive_cuda_matmulPfPKfS1_jjj --------------------------
	.section	.nv.constant0._Z17naive_cuda_matmulPfPKfS1_jjj,"a",@progbits
	.sectionflags	@""
	.align	4
.nv.constant0._Z17naive_cuda_matmulPfPKfS1_jjj:
	.zero		932


//--------------------- SYMBOLS --------------------------

	.type		.nv.reservedSmem.offset0,@object
	.size		.nv.reservedSmem.offset0,0x4
	.type		.nv.reservedSmem.cap,@object
	.size		.nv.reservedSmem.cap,0x4
